//
// Generated by NVIDIA NVVM Compiler
//
// Compiler Build ID: CL-36424714
// Cuda compilation tools, release 13.0, V13.0.88
// Based on NVVM 20.0.0
//

.version 9.0
.target sm_100
.address_size 64

	// .globl	_Z21computeHPeriodReturnsPKdPdii
.global .align 4 .b8 precalc_xorwow_matrix[102400];
.global .align 4 .b8 precalc_xorwow_offset_matrix[102400];
.global .align 4 .b8 mrg32k3aM1[2304];
.global .align 4 .b8 mrg32k3aM2[2304];
.global .align 4 .b8 mrg32k3aM1SubSeq[2016];
.global .align 4 .b8 mrg32k3aM2SubSeq[2016];
.global .align 4 .b8 mrg32k3aM1Seq[2304];
.global .align 4 .b8 mrg32k3aM2Seq[2304];
.const .align 8 .b8 __cr_lgamma_table[72];
.shared .align 8 .b8 _ZZ11blockReduceIdLi1024EET_S0_E6shared[256];
// _ZZ11blockReduceIiLi1024EET_S0_E6shared has been demoted
.global .align 1 .b8 _ZN34_INTERNAL_8a04d98c_4_k_cu_0b4daead4cuda3std3__45__cpo5beginE[1];
.global .align 1 .b8 _ZN34_INTERNAL_8a04d98c_4_k_cu_0b4daead4cuda3std3__45__cpo3endE[1];
.global .align 1 .b8 _ZN34_INTERNAL_8a04d98c_4_k_cu_0b4daead4cuda3std3__45__cpo6cbeginE[1];
.global .align 1 .b8 _ZN34_INTERNAL_8a04d98c_4_k_cu_0b4daead4cuda3std3__45__cpo4cendE[1];
.global .align 1 .b8 _ZN34_INTERNAL_8a04d98c_4_k_cu_0b4daead4cuda3std3__45__cpo6rbeginE[1];
.global .align 1 .b8 _ZN34_INTERNAL_8a04d98c_4_k_cu_0b4daead4cuda3std3__45__cpo4rendE[1];
.global .align 1 .b8 _ZN34_INTERNAL_8a04d98c_4_k_cu_0b4daead4cuda3std3__45__cpo7crbeginE[1];
.global .align 1 .b8 _ZN34_INTERNAL_8a04d98c_4_k_cu_0b4daead4cuda3std3__45__cpo5crendE[1];
.global .align 1 .b8 _ZN34_INTERNAL_8a04d98c_4_k_cu_0b4daead4cuda3std3__436_GLOBAL__N__8a04d98c_4_k_cu_0b4daead6ignoreE[1];
.global .align 1 .b8 _ZN34_INTERNAL_8a04d98c_4_k_cu_0b4daead4cuda3std3__419piecewise_constructE[1];
.global .align 1 .b8 _ZN34_INTERNAL_8a04d98c_4_k_cu_0b4daead4cuda3std3__48in_placeE[1];
.global .align 1 .b8 _ZN34_INTERNAL_8a04d98c_4_k_cu_0b4daead4cuda3std3__420unreachable_sentinelE[1];
.global .align 1 .b8 _ZN34_INTERNAL_8a04d98c_4_k_cu_0b4daead4cuda3std3__47nulloptE[1];
.global .align 1 .b8 _ZN34_INTERNAL_8a04d98c_4_k_cu_0b4daead4cuda3std3__48unexpectE[1];
.global .align 1 .b8 _ZN34_INTERNAL_8a04d98c_4_k_cu_0b4daead4cuda3std6ranges3__45__cpo4swapE[1];
.global .align 1 .b8 _ZN34_INTERNAL_8a04d98c_4_k_cu_0b4daead4cuda3std6ranges3__45__cpo9iter_moveE[1];
.global .align 1 .b8 _ZN34_INTERNAL_8a04d98c_4_k_cu_0b4daead4cuda3std6ranges3__45__cpo5beginE[1];
.global .align 1 .b8 _ZN34_INTERNAL_8a04d98c_4_k_cu_0b4daead4cuda3std6ranges3__45__cpo3endE[1];
.global .align 1 .b8 _ZN34_INTERNAL_8a04d98c_4_k_cu_0b4daead4cuda3std6ranges3__45__cpo6cbeginE[1];
.global .align 1 .b8 _ZN34_INTERNAL_8a04d98c_4_k_cu_0b4daead4cuda3std6ranges3__45__cpo4cendE[1];
.global .align 1 .b8 _ZN34_INTERNAL_8a04d98c_4_k_cu_0b4daead4cuda3std6ranges3__45__cpo7advanceE[1];
.global .align 1 .b8 _ZN34_INTERNAL_8a04d98c_4_k_cu_0b4daead4cuda3std6ranges3__45__cpo9iter_swapE[1];
.global .align 1 .b8 _ZN34_INTERNAL_8a04d98c_4_k_cu_0b4daead4cuda3std6ranges3__45__cpo4nextE[1];
.global .align 1 .b8 _ZN34_INTERNAL_8a04d98c_4_k_cu_0b4daead4cuda3std6ranges3__45__cpo4prevE[1];
.global .align 1 .b8 _ZN34_INTERNAL_8a04d98c_4_k_cu_0b4daead4cuda3std6ranges3__45__cpo4dataE[1];
.global .align 1 .b8 _ZN34_INTERNAL_8a04d98c_4_k_cu_0b4daead4cuda3std6ranges3__45__cpo5cdataE[1];
.global .align 1 .b8 _ZN34_INTERNAL_8a04d98c_4_k_cu_0b4daead4cuda3std6ranges3__45__cpo4sizeE[1];
.global .align 1 .b8 _ZN34_INTERNAL_8a04d98c_4_k_cu_0b4daead4cuda3std6ranges3__45__cpo5ssizeE[1];
.global .align 1 .b8 _ZN34_INTERNAL_8a04d98c_4_k_cu_0b4daead4cuda3std6ranges3__45__cpo8distanceE[1];
.global .align 1 .b8 _ZN34_INTERNAL_8a04d98c_4_k_cu_0b4daead6thrust24THRUST_300001_SM_1000_NS8cuda_cub3parE[1];
.global .align 1 .b8 _ZN34_INTERNAL_8a04d98c_4_k_cu_0b4daead6thrust24THRUST_300001_SM_1000_NS8cuda_cub10par_nosyncE[1];
.global .align 1 .b8 _ZN34_INTERNAL_8a04d98c_4_k_cu_0b4daead6thrust24THRUST_300001_SM_1000_NS6system6detail10sequential3seqE[1];
.global .align 1 .b8 _ZN34_INTERNAL_8a04d98c_4_k_cu_0b4daead6thrust24THRUST_300001_SM_1000_NS12placeholders2_1E[1];
.global .align 1 .b8 _ZN34_INTERNAL_8a04d98c_4_k_cu_0b4daead6thrust24THRUST_300001_SM_1000_NS12placeholders2_2E[1];
.global .align 1 .b8 _ZN34_INTERNAL_8a04d98c_4_k_cu_0b4daead6thrust24THRUST_300001_SM_1000_NS12placeholders2_3E[1];
.global .align 1 .b8 _ZN34_INTERNAL_8a04d98c_4_k_cu_0b4daead6thrust24THRUST_300001_SM_1000_NS12placeholders2_4E[1];
.global .align 1 .b8 _ZN34_INTERNAL_8a04d98c_4_k_cu_0b4daead6thrust24THRUST_300001_SM_1000_NS12placeholders2_5E[1];
.global .align 1 .b8 _ZN34_INTERNAL_8a04d98c_4_k_cu_0b4daead6thrust24THRUST_300001_SM_1000_NS12placeholders2_6E[1];
.global .align 1 .b8 _ZN34_INTERNAL_8a04d98c_4_k_cu_0b4daead6thrust24THRUST_300001_SM_1000_NS12placeholders2_7E[1];
.global .align 1 .b8 _ZN34_INTERNAL_8a04d98c_4_k_cu_0b4daead6thrust24THRUST_300001_SM_1000_NS12placeholders2_8E[1];
.global .align 1 .b8 _ZN34_INTERNAL_8a04d98c_4_k_cu_0b4daead6thrust24THRUST_300001_SM_1000_NS12placeholders2_9E[1];
.global .align 1 .b8 _ZN34_INTERNAL_8a04d98c_4_k_cu_0b4daead6thrust24THRUST_300001_SM_1000_NS12placeholders3_10E[1];
.global .align 1 .b8 _ZN34_INTERNAL_8a04d98c_4_k_cu_0b4daead6thrust24THRUST_300001_SM_1000_NS3seqE[1];
.extern .shared .align 16 .b8 shared_mem[];

.visible .entry _Z21computeHPeriodReturnsPKdPdii(
	.param .u64 .ptr .align 1 _Z21computeHPeriodReturnsPKdPdii_param_0,
	.param .u64 .ptr .align 1 _Z21computeHPeriodReturnsPKdPdii_param_1,
	.param .u32 _Z21computeHPeriodReturnsPKdPdii_param_2,
	.param .u32 _Z21computeHPeriodReturnsPKdPdii_param_3
)
{
	.reg .pred 	%p<14>;
	.reg .b32 	%r<29>;
	.reg .b64 	%rd<15>;
	.reg .b64 	%fd<42>;

	ld.param.u64 	%rd5, [_Z21computeHPeriodReturnsPKdPdii_param_0];
	ld.param.u64 	%rd6, [_Z21computeHPeriodReturnsPKdPdii_param_1];
	ld.param.u32 	%r17, [_Z21computeHPeriodReturnsPKdPdii_param_2];
	ld.param.u32 	%r16, [_Z21computeHPeriodReturnsPKdPdii_param_3];
	cvta.to.global.u64 	%rd1, %rd5;
	cvta.to.global.u64 	%rd2, %rd6;
	mov.u32 	%r18, %ctaid.x;
	mov.u32 	%r19, %ntid.x;
	mov.u32 	%r20, %tid.x;
	mad.lo.s32 	%r24, %r18, %r19, %r20;
	mov.u32 	%r21, %nctaid.x;
	mul.lo.s32 	%r2, %r19, %r21;
	sub.s32 	%r3, %r17, %r16;
	setp.gt.s32 	%p1, %r24, %r3;
	@%p1 bra 	$L__BB0_16;
	setp.gt.s32 	%p2, %r16, 0;
	@%p2 bra 	$L__BB0_2;
	bra.uni 	$L__BB0_15;
$L__BB0_2:
	and.b32  	%r4, %r16, 7;
	and.b32  	%r5, %r16, 2147483640;
	neg.s32 	%r6, %r5;
	add.s64 	%rd3, %rd1, 32;
$L__BB0_3:
	setp.lt.u32 	%p4, %r16, 8;
	mov.f64 	%fd41, 0d0000000000000000;
	mov.b32 	%r27, 0;
	@%p4 bra 	$L__BB0_6;
	mov.f64 	%fd41, 0d0000000000000000;
	mov.u32 	%r25, %r24;
	mov.u32 	%r26, %r6;
$L__BB0_5:
	.pragma "nounroll";
	mul.wide.s32 	%rd10, %r25, 8;
	add.s64 	%rd11, %rd3, %rd10;
	ld.global.nc.f64 	%fd16, [%rd11+-32];
	add.f64 	%fd17, %fd41, %fd16;
	ld.global.nc.f64 	%fd18, [%rd11+-24];
	add.f64 	%fd19, %fd17, %fd18;
	ld.global.nc.f64 	%fd20, [%rd11+-16];
	add.f64 	%fd21, %fd19, %fd20;
	ld.global.nc.f64 	%fd22, [%rd11+-8];
	add.f64 	%fd23, %fd21, %fd22;
	ld.global.nc.f64 	%fd24, [%rd11];
	add.f64 	%fd25, %fd23, %fd24;
	ld.global.nc.f64 	%fd26, [%rd11+8];
	add.f64 	%fd27, %fd25, %fd26;
	ld.global.nc.f64 	%fd28, [%rd11+16];
	add.f64 	%fd29, %fd27, %fd28;
	ld.global.nc.f64 	%fd30, [%rd11+24];
	add.f64 	%fd41, %fd29, %fd30;
	add.s32 	%r26, %r26, 8;
	add.s32 	%r25, %r25, 8;
	setp.eq.s32 	%p5, %r26, 0;
	mov.u32 	%r27, %r5;
	@%p5 bra 	$L__BB0_6;
	bra.uni 	$L__BB0_5;
$L__BB0_6:
	setp.eq.s32 	%p6, %r4, 0;
	@%p6 bra 	$L__BB0_14;
	setp.eq.s32 	%p7, %r4, 1;
	add.s32 	%r23, %r27, %r24;
	mul.wide.s32 	%rd12, %r23, 8;
	add.s64 	%rd4, %rd1, %rd12;
	ld.global.nc.f64 	%fd31, [%rd4];
	add.f64 	%fd41, %fd41, %fd31;
	@%p7 bra 	$L__BB0_14;
	setp.eq.s32 	%p8, %r4, 2;
	ld.global.nc.f64 	%fd32, [%rd4+8];
	add.f64 	%fd41, %fd41, %fd32;
	@%p8 bra 	$L__BB0_14;
	setp.eq.s32 	%p9, %r4, 3;
	ld.global.nc.f64 	%fd33, [%rd4+16];
	add.f64 	%fd41, %fd41, %fd33;
	@%p9 bra 	$L__BB0_14;
	setp.eq.s32 	%p10, %r4, 4;
	ld.global.nc.f64 	%fd34, [%rd4+24];
	add.f64 	%fd41, %fd41, %fd34;
	@%p10 bra 	$L__BB0_14;
	setp.eq.s32 	%p11, %r4, 5;
	ld.global.nc.f64 	%fd35, [%rd4+32];
	add.f64 	%fd41, %fd41, %fd35;
	@%p11 bra 	$L__BB0_14;
	setp.eq.s32 	%p12, %r4, 6;
	ld.global.nc.f64 	%fd36, [%rd4+40];
	add.f64 	%fd41, %fd41, %fd36;
	@%p12 bra 	$L__BB0_14;
	ld.global.nc.f64 	%fd37, [%rd4+48];
	add.f64 	%fd41, %fd41, %fd37;
$L__BB0_14:
	mul.wide.s32 	%rd13, %r24, 8;
	add.s64 	%rd14, %rd2, %rd13;
	st.global.f64 	[%rd14], %fd41;
	add.s32 	%r24, %r24, %r2;
	setp.gt.s32 	%p13, %r24, %r3;
	@%p13 bra 	$L__BB0_16;
	bra.uni 	$L__BB0_3;
$L__BB0_15:
	mul.wide.s32 	%rd7, %r24, 8;
	add.s64 	%rd8, %rd2, %rd7;
	mov.b64 	%rd9, 0;
	st.global.u64 	[%rd8], %rd9;
	add.s32 	%r24, %r24, %r2;
	setp.le.s32 	%p3, %r24, %r3;
	@%p3 bra 	$L__BB0_15;
$L__BB0_16:
	ret;

}
	// .globl	_Z17computeMeanKernelPKdPdi
.visible .entry _Z17computeMeanKernelPKdPdi(
	.param .u64 .ptr .align 1 _Z17computeMeanKernelPKdPdi_param_0,
	.param .u64 .ptr .align 1 _Z17computeMeanKernelPKdPdi_param_1,
	.param .u32 _Z17computeMeanKernelPKdPdi_param_2
)
{
	.reg .pred 	%p<44>;
	.reg .b32 	%r<124>;
	.reg .b64 	%rd<13>;
	.reg .b64 	%fd<56>;
	// demoted variable
	.shared .align 4 .b8 _ZZ11blockReduceIiLi1024EET_S0_E6shared[128];
	ld.param.u64 	%rd3, [_Z17computeMeanKernelPKdPdi_param_0];
	ld.param.u64 	%rd2, [_Z17computeMeanKernelPKdPdi_param_1];
	ld.param.u32 	%r30, [_Z17computeMeanKernelPKdPdi_param_2];
	cvta.to.global.u64 	%rd1, %rd3;
	mov.u32 	%r1, %tid.x;
	mov.u32 	%r32, %ctaid.x;
	mov.u32 	%r2, %ntid.x;
	mad.lo.s32 	%r117, %r32, %r2, %r1;
	mov.u32 	%r33, %nctaid.x;
	mul.lo.s32 	%r4, %r2, %r33;
	setp.ge.s32 	%p1, %r117, %r30;
	mov.b32 	%r122, 0;
	mov.f64 	%fd53, 0d0000000000000000;
	@%p1 bra 	$L__BB1_7;
	add.s32 	%r36, %r117, %r4;
	max.s32 	%r37, %r30, %r36;
	setp.lt.s32 	%p2, %r36, %r30;
	selp.u32 	%r38, 1, 0, %p2;
	add.s32 	%r39, %r36, %r38;
	sub.s32 	%r40, %r37, %r39;
	div.u32 	%r41, %r40, %r4;
	add.s32 	%r42, %r41, %r38;
	add.s32 	%r5, %r42, 1;
	and.b32  	%r6, %r5, 3;
	setp.lt.u32 	%p3, %r42, 3;
	mov.f64 	%fd53, 0d0000000000000000;
	mov.b32 	%r122, 0;
	@%p3 bra 	$L__BB1_4;
	and.b32  	%r122, %r5, -4;
	shl.b32 	%r8, %r4, 2;
	neg.s32 	%r114, %r122;
	mov.f64 	%fd53, 0d0000000000000000;
	mul.wide.s32 	%rd6, %r4, 8;
$L__BB1_3:
	mul.wide.s32 	%rd4, %r117, 8;
	add.s64 	%rd5, %rd1, %rd4;
	ld.global.nc.f64 	%fd17, [%rd5];
	add.f64 	%fd18, %fd53, %fd17;
	add.s64 	%rd7, %rd5, %rd6;
	ld.global.nc.f64 	%fd19, [%rd7];
	add.f64 	%fd20, %fd18, %fd19;
	add.s64 	%rd8, %rd7, %rd6;
	ld.global.nc.f64 	%fd21, [%rd8];
	add.f64 	%fd22, %fd20, %fd21;
	add.s64 	%rd9, %rd8, %rd6;
	ld.global.nc.f64 	%fd23, [%rd9];
	add.f64 	%fd53, %fd22, %fd23;
	add.s32 	%r117, %r117, %r8;
	add.s32 	%r114, %r114, 4;
	setp.ne.s32 	%p4, %r114, 0;
	@%p4 bra 	$L__BB1_3;
$L__BB1_4:
	setp.eq.s32 	%p5, %r6, 0;
	@%p5 bra 	$L__BB1_7;
	neg.s32 	%r119, %r6;
$L__BB1_6:
	.pragma "nounroll";
	mul.wide.s32 	%rd10, %r117, 8;
	add.s64 	%rd11, %rd1, %rd10;
	ld.global.nc.f64 	%fd24, [%rd11];
	add.f64 	%fd53, %fd53, %fd24;
	add.s32 	%r122, %r122, 1;
	add.s32 	%r117, %r117, %r4;
	add.s32 	%r119, %r119, 1;
	setp.ne.s32 	%p6, %r119, 0;
	@%p6 bra 	$L__BB1_6;
$L__BB1_7:
	and.b32  	%r25, %r1, 31;
	// begin inline asm
	mov.b64 {%r43,%r44}, %fd53;
	// end inline asm
	shfl.sync.down.b32	%r46|%p7, %r44, 16, 31, -1;
	shfl.sync.down.b32	%r45|%p8, %r43, 16, 31, -1;
	// begin inline asm
	mov.b64 %fd26, {%r45,%r46};
	// end inline asm
	add.f64 	%fd27, %fd53, %fd26;
	// begin inline asm
	mov.b64 {%r47,%r48}, %fd27;
	// end inline asm
	shfl.sync.down.b32	%r50|%p9, %r48, 8, 31, -1;
	shfl.sync.down.b32	%r49|%p10, %r47, 8, 31, -1;
	// begin inline asm
	mov.b64 %fd28, {%r49,%r50};
	// end inline asm
	add.f64 	%fd29, %fd27, %fd28;
	// begin inline asm
	mov.b64 {%r51,%r52}, %fd29;
	// end inline asm
	shfl.sync.down.b32	%r54|%p11, %r52, 4, 31, -1;
	shfl.sync.down.b32	%r53|%p12, %r51, 4, 31, -1;
	// begin inline asm
	mov.b64 %fd30, {%r53,%r54};
	// end inline asm
	add.f64 	%fd31, %fd29, %fd30;
	// begin inline asm
	mov.b64 {%r55,%r56}, %fd31;
	// end inline asm
	shfl.sync.down.b32	%r58|%p13, %r56, 2, 31, -1;
	shfl.sync.down.b32	%r57|%p14, %r55, 2, 31, -1;
	// begin inline asm
	mov.b64 %fd32, {%r57,%r58};
	// end inline asm
	add.f64 	%fd33, %fd31, %fd32;
	// begin inline asm
	mov.b64 {%r59,%r60}, %fd33;
	// end inline asm
	shfl.sync.down.b32	%r62|%p15, %r60, 1, 31, -1;
	shfl.sync.down.b32	%r61|%p16, %r59, 1, 31, -1;
	// begin inline asm
	mov.b64 %fd34, {%r61,%r62};
	// end inline asm
	add.f64 	%fd8, %fd33, %fd34;
	setp.ne.s32 	%p17, %r25, 0;
	@%p17 bra 	$L__BB1_9;
	shr.u32 	%r63, %r1, 2;
	mov.u32 	%r64, _ZZ11blockReduceIdLi1024EET_S0_E6shared;
	add.s32 	%r65, %r64, %r63;
	st.shared.f64 	[%r65], %fd8;
$L__BB1_9:
	bar.sync 	0;
	shr.u32 	%r26, %r2, 5;
	setp.ge.u32 	%p18, %r1, %r26;
	mov.f64 	%fd55, 0d0000000000000000;
	@%p18 bra 	$L__BB1_11;
	shl.b32 	%r66, %r25, 3;
	mov.u32 	%r67, _ZZ11blockReduceIdLi1024EET_S0_E6shared;
	add.s32 	%r68, %r67, %r66;
	ld.shared.f64 	%fd55, [%r68];
$L__BB1_11:
	setp.gt.u32 	%p19, %r1, 31;
	@%p19 bra 	$L__BB1_13;
	// begin inline asm
	mov.b64 {%r69,%r70}, %fd55;
	// end inline asm
	shfl.sync.down.b32	%r72|%p20, %r70, 16, 31, -1;
	shfl.sync.down.b32	%r71|%p21, %r69, 16, 31, -1;
	// begin inline asm
	mov.b64 %fd37, {%r71,%r72};
	// end inline asm
	add.f64 	%fd38, %fd55, %fd37;
	// begin inline asm
	mov.b64 {%r73,%r74}, %fd38;
	// end inline asm
	shfl.sync.down.b32	%r76|%p22, %r74, 8, 31, -1;
	shfl.sync.down.b32	%r75|%p23, %r73, 8, 31, -1;
	// begin inline asm
	mov.b64 %fd39, {%r75,%r76};
	// end inline asm
	add.f64 	%fd40, %fd38, %fd39;
	// begin inline asm
	mov.b64 {%r77,%r78}, %fd40;
	// end inline asm
	shfl.sync.down.b32	%r80|%p24, %r78, 4, 31, -1;
	shfl.sync.down.b32	%r79|%p25, %r77, 4, 31, -1;
	// begin inline asm
	mov.b64 %fd41, {%r79,%r80};
	// end inline asm
	add.f64 	%fd42, %fd40, %fd41;
	// begin inline asm
	mov.b64 {%r81,%r82}, %fd42;
	// end inline asm
	shfl.sync.down.b32	%r84|%p26, %r82, 2, 31, -1;
	shfl.sync.down.b32	%r83|%p27, %r81, 2, 31, -1;
	// begin inline asm
	mov.b64 %fd43, {%r83,%r84};
	// end inline asm
	add.f64 	%fd44, %fd42, %fd43;
	// begin inline asm
	mov.b64 {%r85,%r86}, %fd44;
	// end inline asm
	shfl.sync.down.b32	%r88|%p28, %r86, 1, 31, -1;
	shfl.sync.down.b32	%r87|%p29, %r85, 1, 31, -1;
	// begin inline asm
	mov.b64 %fd45, {%r87,%r88};
	// end inline asm
	add.f64 	%fd55, %fd44, %fd45;
$L__BB1_13:
	setp.ne.s32 	%p30, %r25, 0;
	shfl.sync.down.b32	%r89|%p31, %r122, 16, 31, -1;
	add.s32 	%r90, %r89, %r122;
	shfl.sync.down.b32	%r91|%p32, %r90, 8, 31, -1;
	add.s32 	%r92, %r91, %r90;
	shfl.sync.down.b32	%r93|%p33, %r92, 4, 31, -1;
	add.s32 	%r94, %r93, %r92;
	shfl.sync.down.b32	%r95|%p34, %r94, 2, 31, -1;
	add.s32 	%r96, %r95, %r94;
	shfl.sync.down.b32	%r97|%p35, %r96, 1, 31, -1;
	add.s32 	%r27, %r97, %r96;
	@%p30 bra 	$L__BB1_15;
	shr.u32 	%r98, %r1, 3;
	mov.u32 	%r99, _ZZ11blockReduceIiLi1024EET_S0_E6shared;
	add.s32 	%r100, %r99, %r98;
	st.shared.u32 	[%r100], %r27;
$L__BB1_15:
	setp.ge.u32 	%p36, %r1, %r26;
	bar.sync 	0;
	mov.b32 	%r123, 0;
	@%p36 bra 	$L__BB1_17;
	shl.b32 	%r102, %r25, 2;
	mov.u32 	%r103, _ZZ11blockReduceIiLi1024EET_S0_E6shared;
	add.s32 	%r104, %r103, %r102;
	ld.shared.u32 	%r123, [%r104];
$L__BB1_17:
	setp.gt.u32 	%p37, %r1, 31;
	@%p37 bra 	$L__BB1_20;
	shfl.sync.down.b32	%r105|%p38, %r123, 16, 31, -1;
	add.s32 	%r106, %r105, %r123;
	shfl.sync.down.b32	%r107|%p39, %r106, 8, 31, -1;
	add.s32 	%r108, %r107, %r106;
	shfl.sync.down.b32	%r109|%p40, %r108, 4, 31, -1;
	add.s32 	%r110, %r109, %r108;
	shfl.sync.down.b32	%r111|%p41, %r110, 2, 31, -1;
	add.s32 	%r112, %r111, %r110;
	shfl.sync.down.b32	%r113|%p42, %r112, 1, 31, -1;
	setp.ne.s32 	%p43, %r1, 0;
	@%p43 bra 	$L__BB1_20;
	cvt.rn.f64.s32 	%fd46, %r30;
	div.rn.f64 	%fd47, %fd55, %fd46;
	cvta.to.global.u64 	%rd12, %rd2;
	atom.global.add.f64 	%fd48, [%rd12], %fd47;
$L__BB1_20:
	ret;

}
	// .globl	_Z22computeVarianceWelfordPKdPddi
.visible .entry _Z22computeVarianceWelfordPKdPddi(
	.param .u64 .ptr .align 1 _Z22computeVarianceWelfordPKdPddi_param_0,
	.param .u64 .ptr .align 1 _Z22computeVarianceWelfordPKdPddi_param_1,
	.param .f64 _Z22computeVarianceWelfordPKdPddi_param_2,
	.param .u32 _Z22computeVarianceWelfordPKdPddi_param_3
)
{
	.reg .pred 	%p<31>;
	.reg .b32 	%r<80>;
	.reg .b64 	%rd<13>;
	.reg .b64 	%fd<60>;

	ld.param.u64 	%rd3, [_Z22computeVarianceWelfordPKdPddi_param_0];
	ld.param.u64 	%rd2, [_Z22computeVarianceWelfordPKdPddi_param_1];
	ld.param.f64 	%fd12, [_Z22computeVarianceWelfordPKdPddi_param_2];
	ld.param.u32 	%r15, [_Z22computeVarianceWelfordPKdPddi_param_3];
	cvta.to.global.u64 	%rd1, %rd3;
	mov.u32 	%r1, %tid.x;
	mov.u32 	%r16, %ctaid.x;
	mov.u32 	%r2, %ntid.x;
	mad.lo.s32 	%r78, %r16, %r2, %r1;
	mov.u32 	%r17, %nctaid.x;
	mul.lo.s32 	%r4, %r2, %r17;
	setp.ge.s32 	%p1, %r78, %r15;
	mov.f64 	%fd58, 0d0000000000000000;
	@%p1 bra 	$L__BB2_7;
	add.s32 	%r18, %r78, %r4;
	max.s32 	%r19, %r15, %r18;
	setp.lt.s32 	%p2, %r18, %r15;
	selp.u32 	%r20, 1, 0, %p2;
	add.s32 	%r21, %r18, %r20;
	sub.s32 	%r22, %r19, %r21;
	div.u32 	%r23, %r22, %r4;
	add.s32 	%r5, %r23, %r20;
	and.b32  	%r24, %r5, 3;
	setp.eq.s32 	%p3, %r24, 3;
	mov.f64 	%fd58, 0d0000000000000000;
	@%p3 bra 	$L__BB2_4;
	add.s32 	%r25, %r5, 1;
	and.b32  	%r26, %r25, 3;
	neg.s32 	%r76, %r26;
	mov.f64 	%fd58, 0d0000000000000000;
$L__BB2_3:
	.pragma "nounroll";
	mul.wide.s32 	%rd4, %r78, 8;
	add.s64 	%rd5, %rd1, %rd4;
	ld.global.nc.f64 	%fd17, [%rd5];
	sub.f64 	%fd18, %fd17, %fd12;
	fma.rn.f64 	%fd58, %fd18, %fd18, %fd58;
	add.s32 	%r78, %r78, %r4;
	add.s32 	%r76, %r76, 1;
	setp.ne.s32 	%p4, %r76, 0;
	@%p4 bra 	$L__BB2_3;
$L__BB2_4:
	setp.lt.u32 	%p5, %r5, 3;
	@%p5 bra 	$L__BB2_7;
	mul.wide.s32 	%rd8, %r4, 8;
	shl.b32 	%r27, %r4, 2;
$L__BB2_6:
	mul.wide.s32 	%rd6, %r78, 8;
	add.s64 	%rd7, %rd1, %rd6;
	ld.global.nc.f64 	%fd19, [%rd7];
	sub.f64 	%fd20, %fd19, %fd12;
	fma.rn.f64 	%fd21, %fd20, %fd20, %fd58;
	add.s64 	%rd9, %rd7, %rd8;
	ld.global.nc.f64 	%fd22, [%rd9];
	sub.f64 	%fd23, %fd22, %fd12;
	fma.rn.f64 	%fd24, %fd23, %fd23, %fd21;
	add.s64 	%rd10, %rd9, %rd8;
	ld.global.nc.f64 	%fd25, [%rd10];
	sub.f64 	%fd26, %fd25, %fd12;
	fma.rn.f64 	%fd27, %fd26, %fd26, %fd24;
	add.s64 	%rd11, %rd10, %rd8;
	ld.global.nc.f64 	%fd28, [%rd11];
	sub.f64 	%fd29, %fd28, %fd12;
	fma.rn.f64 	%fd58, %fd29, %fd29, %fd27;
	add.s32 	%r78, %r27, %r78;
	setp.lt.s32 	%p6, %r78, %r15;
	@%p6 bra 	$L__BB2_6;
$L__BB2_7:
	and.b32  	%r14, %r1, 31;
	// begin inline asm
	mov.b64 {%r28,%r29}, %fd58;
	// end inline asm
	shfl.sync.down.b32	%r31|%p7, %r29, 16, 31, -1;
	shfl.sync.down.b32	%r30|%p8, %r28, 16, 31, -1;
	// begin inline asm
	mov.b64 %fd31, {%r30,%r31};
	// end inline asm
	add.f64 	%fd32, %fd58, %fd31;
	// begin inline asm
	mov.b64 {%r32,%r33}, %fd32;
	// end inline asm
	shfl.sync.down.b32	%r35|%p9, %r33, 8, 31, -1;
	shfl.sync.down.b32	%r34|%p10, %r32, 8, 31, -1;
	// begin inline asm
	mov.b64 %fd33, {%r34,%r35};
	// end inline asm
	add.f64 	%fd34, %fd32, %fd33;
	// begin inline asm
	mov.b64 {%r36,%r37}, %fd34;
	// end inline asm
	shfl.sync.down.b32	%r39|%p11, %r37, 4, 31, -1;
	shfl.sync.down.b32	%r38|%p12, %r36, 4, 31, -1;
	// begin inline asm
	mov.b64 %fd35, {%r38,%r39};
	// end inline asm
	add.f64 	%fd36, %fd34, %fd35;
	// begin inline asm
	mov.b64 {%r40,%r41}, %fd36;
	// end inline asm
	shfl.sync.down.b32	%r43|%p13, %r41, 2, 31, -1;
	shfl.sync.down.b32	%r42|%p14, %r40, 2, 31, -1;
	// begin inline asm
	mov.b64 %fd37, {%r42,%r43};
	// end inline asm
	add.f64 	%fd38, %fd36, %fd37;
	// begin inline asm
	mov.b64 {%r44,%r45}, %fd38;
	// end inline asm
	shfl.sync.down.b32	%r47|%p15, %r45, 1, 31, -1;
	shfl.sync.down.b32	%r46|%p16, %r44, 1, 31, -1;
	// begin inline asm
	mov.b64 %fd39, {%r46,%r47};
	// end inline asm
	add.f64 	%fd8, %fd38, %fd39;
	setp.ne.s32 	%p17, %r14, 0;
	@%p17 bra 	$L__BB2_9;
	shr.u32 	%r48, %r1, 2;
	mov.u32 	%r49, _ZZ11blockReduceIdLi1024EET_S0_E6shared;
	add.s32 	%r50, %r49, %r48;
	st.shared.f64 	[%r50], %fd8;
$L__BB2_9:
	bar.sync 	0;
	shr.u32 	%r51, %r2, 5;
	setp.ge.u32 	%p18, %r1, %r51;
	mov.f64 	%fd59, 0d0000000000000000;
	@%p18 bra 	$L__BB2_11;
	shl.b32 	%r52, %r14, 3;
	mov.u32 	%r53, _ZZ11blockReduceIdLi1024EET_S0_E6shared;
	add.s32 	%r54, %r53, %r52;
	ld.shared.f64 	%fd59, [%r54];
$L__BB2_11:
	setp.gt.u32 	%p19, %r1, 31;
	@%p19 bra 	$L__BB2_14;
	// begin inline asm
	mov.b64 {%r55,%r56}, %fd59;
	// end inline asm
	shfl.sync.down.b32	%r58|%p20, %r56, 16, 31, -1;
	shfl.sync.down.b32	%r57|%p21, %r55, 16, 31, -1;
	// begin inline asm
	mov.b64 %fd42, {%r57,%r58};
	// end inline asm
	add.f64 	%fd43, %fd59, %fd42;
	// begin inline asm
	mov.b64 {%r59,%r60}, %fd43;
	// end inline asm
	shfl.sync.down.b32	%r62|%p22, %r60, 8, 31, -1;
	shfl.sync.down.b32	%r61|%p23, %r59, 8, 31, -1;
	// begin inline asm
	mov.b64 %fd44, {%r61,%r62};
	// end inline asm
	add.f64 	%fd45, %fd43, %fd44;
	// begin inline asm
	mov.b64 {%r63,%r64}, %fd45;
	// end inline asm
	shfl.sync.down.b32	%r66|%p24, %r64, 4, 31, -1;
	shfl.sync.down.b32	%r65|%p25, %r63, 4, 31, -1;
	// begin inline asm
	mov.b64 %fd46, {%r65,%r66};
	// end inline asm
	add.f64 	%fd47, %fd45, %fd46;
	// begin inline asm
	mov.b64 {%r67,%r68}, %fd47;
	// end inline asm
	shfl.sync.down.b32	%r70|%p26, %r68, 2, 31, -1;
	shfl.sync.down.b32	%r69|%p27, %r67, 2, 31, -1;
	// begin inline asm
	mov.b64 %fd48, {%r69,%r70};
	// end inline asm
	add.f64 	%fd49, %fd47, %fd48;
	// begin inline asm
	mov.b64 {%r71,%r72}, %fd49;
	// end inline asm
	shfl.sync.down.b32	%r74|%p28, %r72, 1, 31, -1;
	shfl.sync.down.b32	%r73|%p29, %r71, 1, 31, -1;
	// begin inline asm
	mov.b64 %fd50, {%r73,%r74};
	// end inline asm
	add.f64 	%fd11, %fd49, %fd50;
	setp.ne.s32 	%p30, %r1, 0;
	@%p30 bra 	$L__BB2_14;
	add.s32 	%r75, %r15, -1;
	cvt.rn.f64.s32 	%fd51, %r75;
	div.rn.f64 	%fd52, %fd11, %fd51;
	cvta.to.global.u64 	%rd12, %rd2;
	atom.global.add.f64 	%fd53, [%rd12], %fd52;
$L__BB2_14:
	ret;

}
	// .globl	_Z26computeVarianceRatioSmallHPKdPdii
.visible .entry _Z26computeVarianceRatioSmallHPKdPdii(
	.param .u64 .ptr .align 1 _Z26computeVarianceRatioSmallHPKdPdii_param_0,
	.param .u64 .ptr .align 1 _Z26computeVarianceRatioSmallHPKdPdii_param_1,
	.param .u32 _Z26computeVarianceRatioSmallHPKdPdii_param_2,
	.param .u32 _Z26computeVarianceRatioSmallHPKdPdii_param_3
)
{
	.reg .pred 	%p<23>;
	.reg .b32 	%r<84>;
	.reg .b64 	%rd<9>;
	.reg .b64 	%fd<155>;

	ld.param.u64 	%rd1, [_Z26computeVarianceRatioSmallHPKdPdii_param_0];
	ld.param.u64 	%rd2, [_Z26computeVarianceRatioSmallHPKdPdii_param_1];
	ld.param.u32 	%r38, [_Z26computeVarianceRatioSmallHPKdPdii_param_2];
	mov.u32 	%r39, %tid.x;
	mov.u32 	%r2, %ctaid.x;
	setp.ge.s32 	%p1, %r39, %r38;
	mov.u32 	%r40, %ntid.x;
	setp.ge.u32 	%p2, %r39, %r40;
	or.pred  	%p3, %p1, %p2;
	@%p3 bra 	$L__BB3_2;
	cvta.to.global.u64 	%rd3, %rd1;
	mad.lo.s32 	%r41, %r2, %r40, %r39;
	mul.wide.u32 	%rd4, %r41, 8;
	add.s64 	%rd5, %rd3, %rd4;
	ld.global.nc.f64 	%fd27, [%rd5];
	shl.b32 	%r42, %r39, 3;
	mov.u32 	%r43, shared_mem;
	add.s32 	%r44, %r43, %r42;
	st.shared.f64 	[%r44], %fd27;
$L__BB3_2:
	bar.sync 	0;
	setp.ne.s32 	%p4, %r39, 0;
	@%p4 bra 	$L__BB3_29;
	min.u32 	%r4, %r38, %r40;
	setp.eq.s32 	%p5, %r38, 0;
	mov.f64 	%fd146, 0d0000000000000000;
	@%p5 bra 	$L__BB3_16;
	and.b32  	%r5, %r4, 15;
	setp.lt.u32 	%p6, %r4, 16;
	mov.f64 	%fd146, 0d0000000000000000;
	mov.b32 	%r75, 0;
	@%p6 bra 	$L__BB3_7;
	and.b32  	%r75, %r4, 2032;
	mov.u32 	%r47, shared_mem;
	add.s32 	%r72, %r47, 64;
	and.b32  	%r48, %r4, -16;
	neg.s32 	%r73, %r48;
	mov.f64 	%fd146, 0d0000000000000000;
$L__BB3_6:
	.pragma "nounroll";
	ld.shared.v2.f64 	{%fd32, %fd33}, [%r72+-64];
	add.f64 	%fd34, %fd146, %fd32;
	add.f64 	%fd35, %fd34, %fd33;
	ld.shared.v2.f64 	{%fd36, %fd37}, [%r72+-48];
	add.f64 	%fd38, %fd35, %fd36;
	add.f64 	%fd39, %fd38, %fd37;
	ld.shared.v2.f64 	{%fd40, %fd41}, [%r72+-32];
	add.f64 	%fd42, %fd39, %fd40;
	add.f64 	%fd43, %fd42, %fd41;
	ld.shared.v2.f64 	{%fd44, %fd45}, [%r72+-16];
	add.f64 	%fd46, %fd43, %fd44;
	add.f64 	%fd47, %fd46, %fd45;
	ld.shared.v2.f64 	{%fd48, %fd49}, [%r72];
	add.f64 	%fd50, %fd47, %fd48;
	add.f64 	%fd51, %fd50, %fd49;
	ld.shared.v2.f64 	{%fd52, %fd53}, [%r72+16];
	add.f64 	%fd54, %fd51, %fd52;
	add.f64 	%fd55, %fd54, %fd53;
	ld.shared.v2.f64 	{%fd56, %fd57}, [%r72+32];
	add.f64 	%fd58, %fd55, %fd56;
	add.f64 	%fd59, %fd58, %fd57;
	ld.shared.v2.f64 	{%fd60, %fd61}, [%r72+48];
	add.f64 	%fd62, %fd59, %fd60;
	add.f64 	%fd146, %fd62, %fd61;
	add.s32 	%r73, %r73, 16;
	add.s32 	%r72, %r72, 128;
	setp.ne.s32 	%p7, %r73, 0;
	@%p7 bra 	$L__BB3_6;
$L__BB3_7:
	setp.eq.s32 	%p8, %r5, 0;
	@%p8 bra 	$L__BB3_16;
	and.b32  	%r13, %r4, 7;
	setp.lt.u32 	%p9, %r5, 8;
	@%p9 bra 	$L__BB3_10;
	shl.b32 	%r49, %r75, 3;
	mov.u32 	%r50, shared_mem;
	add.s32 	%r51, %r50, %r49;
	ld.shared.f64 	%fd64, [%r51];
	add.f64 	%fd65, %fd146, %fd64;
	ld.shared.f64 	%fd66, [%r51+8];
	add.f64 	%fd67, %fd65, %fd66;
	ld.shared.f64 	%fd68, [%r51+16];
	add.f64 	%fd69, %fd67, %fd68;
	ld.shared.f64 	%fd70, [%r51+24];
	add.f64 	%fd71, %fd69, %fd70;
	ld.shared.f64 	%fd72, [%r51+32];
	add.f64 	%fd73, %fd71, %fd72;
	ld.shared.f64 	%fd74, [%r51+40];
	add.f64 	%fd75, %fd73, %fd74;
	ld.shared.f64 	%fd76, [%r51+48];
	add.f64 	%fd77, %fd75, %fd76;
	ld.shared.f64 	%fd78, [%r51+56];
	add.f64 	%fd146, %fd77, %fd78;
	add.s32 	%r75, %r75, 8;
$L__BB3_10:
	setp.eq.s32 	%p10, %r13, 0;
	@%p10 bra 	$L__BB3_16;
	and.b32  	%r16, %r4, 3;
	setp.lt.u32 	%p11, %r13, 4;
	@%p11 bra 	$L__BB3_13;
	shl.b32 	%r52, %r75, 3;
	mov.u32 	%r53, shared_mem;
	add.s32 	%r54, %r53, %r52;
	ld.shared.f64 	%fd80, [%r54];
	add.f64 	%fd81, %fd146, %fd80;
	ld.shared.f64 	%fd82, [%r54+8];
	add.f64 	%fd83, %fd81, %fd82;
	ld.shared.f64 	%fd84, [%r54+16];
	add.f64 	%fd85, %fd83, %fd84;
	ld.shared.f64 	%fd86, [%r54+24];
	add.f64 	%fd146, %fd85, %fd86;
	add.s32 	%r75, %r75, 4;
$L__BB3_13:
	setp.eq.s32 	%p12, %r16, 0;
	@%p12 bra 	$L__BB3_16;
	shl.b32 	%r55, %r75, 3;
	mov.u32 	%r56, shared_mem;
	add.s32 	%r78, %r56, %r55;
	neg.s32 	%r77, %r16;
$L__BB3_15:
	.pragma "nounroll";
	ld.shared.f64 	%fd87, [%r78];
	add.f64 	%fd146, %fd146, %fd87;
	add.s32 	%r78, %r78, 8;
	add.s32 	%r77, %r77, 1;
	setp.ne.s32 	%p13, %r77, 0;
	@%p13 bra 	$L__BB3_15;
$L__BB3_16:
	setp.eq.s32 	%p14, %r38, 0;
	cvt.rn.f64.u32 	%fd89, %r4;
	div.rn.f64 	%fd14, %fd146, %fd89;
	mov.f64 	%fd154, 0d0000000000000000;
	@%p14 bra 	$L__BB3_28;
	and.b32  	%r25, %r4, 7;
	setp.lt.u32 	%p15, %r4, 8;
	mov.f64 	%fd154, 0d0000000000000000;
	mov.b32 	%r82, 0;
	@%p15 bra 	$L__BB3_20;
	and.b32  	%r82, %r4, 2040;
	mov.u32 	%r59, shared_mem;
	add.s32 	%r79, %r59, 32;
	and.b32  	%r60, %r4, -8;
	neg.s32 	%r80, %r60;
	mov.f64 	%fd154, 0d0000000000000000;
$L__BB3_19:
	.pragma "nounroll";
	ld.shared.v2.f64 	{%fd93, %fd94}, [%r79+-32];
	sub.f64 	%fd95, %fd93, %fd14;
	fma.rn.f64 	%fd96, %fd95, %fd95, %fd154;
	sub.f64 	%fd97, %fd94, %fd14;
	fma.rn.f64 	%fd98, %fd97, %fd97, %fd96;
	ld.shared.v2.f64 	{%fd99, %fd100}, [%r79+-16];
	sub.f64 	%fd101, %fd99, %fd14;
	fma.rn.f64 	%fd102, %fd101, %fd101, %fd98;
	sub.f64 	%fd103, %fd100, %fd14;
	fma.rn.f64 	%fd104, %fd103, %fd103, %fd102;
	ld.shared.v2.f64 	{%fd105, %fd106}, [%r79];
	sub.f64 	%fd107, %fd105, %fd14;
	fma.rn.f64 	%fd108, %fd107, %fd107, %fd104;
	sub.f64 	%fd109, %fd106, %fd14;
	fma.rn.f64 	%fd110, %fd109, %fd109, %fd108;
	ld.shared.v2.f64 	{%fd111, %fd112}, [%r79+16];
	sub.f64 	%fd113, %fd111, %fd14;
	fma.rn.f64 	%fd114, %fd113, %fd113, %fd110;
	sub.f64 	%fd115, %fd112, %fd14;
	fma.rn.f64 	%fd154, %fd115, %fd115, %fd114;
	add.s32 	%r80, %r80, 8;
	add.s32 	%r79, %r79, 64;
	setp.ne.s32 	%p16, %r80, 0;
	@%p16 bra 	$L__BB3_19;
$L__BB3_20:
	setp.eq.s32 	%p17, %r25, 0;
	@%p17 bra 	$L__BB3_28;
	and.b32  	%r33, %r4, 3;
	setp.lt.u32 	%p18, %r25, 4;
	@%p18 bra 	$L__BB3_23;
	shl.b32 	%r61, %r82, 3;
	mov.u32 	%r62, shared_mem;
	add.s32 	%r63, %r62, %r61;
	ld.shared.f64 	%fd117, [%r63];
	sub.f64 	%fd118, %fd117, %fd14;
	fma.rn.f64 	%fd119, %fd118, %fd118, %fd154;
	ld.shared.f64 	%fd120, [%r63+8];
	sub.f64 	%fd121, %fd120, %fd14;
	fma.rn.f64 	%fd122, %fd121, %fd121, %fd119;
	ld.shared.f64 	%fd123, [%r63+16];
	sub.f64 	%fd124, %fd123, %fd14;
	fma.rn.f64 	%fd125, %fd124, %fd124, %fd122;
	ld.shared.f64 	%fd126, [%r63+24];
	sub.f64 	%fd127, %fd126, %fd14;
	fma.rn.f64 	%fd154, %fd127, %fd127, %fd125;
	add.s32 	%r82, %r82, 4;
$L__BB3_23:
	setp.eq.s32 	%p19, %r33, 0;
	@%p19 bra 	$L__BB3_28;
	setp.eq.s32 	%p20, %r33, 1;
	@%p20 bra 	$L__BB3_26;
	shl.b32 	%r64, %r82, 3;
	mov.u32 	%r65, shared_mem;
	add.s32 	%r66, %r65, %r64;
	ld.shared.f64 	%fd129, [%r66];
	sub.f64 	%fd130, %fd129, %fd14;
	fma.rn.f64 	%fd131, %fd130, %fd130, %fd154;
	ld.shared.f64 	%fd132, [%r66+8];
	sub.f64 	%fd133, %fd132, %fd14;
	fma.rn.f64 	%fd154, %fd133, %fd133, %fd131;
	add.s32 	%r82, %r82, 2;
$L__BB3_26:
	and.b32  	%r67, %r4, 1;
	setp.eq.b32 	%p21, %r67, 1;
	not.pred 	%p22, %p21;
	@%p22 bra 	$L__BB3_28;
	shl.b32 	%r68, %r82, 3;
	mov.u32 	%r69, shared_mem;
	add.s32 	%r70, %r69, %r68;
	ld.shared.f64 	%fd134, [%r70];
	sub.f64 	%fd135, %fd134, %fd14;
	fma.rn.f64 	%fd154, %fd135, %fd135, %fd154;
$L__BB3_28:
	add.s32 	%r71, %r4, -1;
	cvt.rn.f64.u32 	%fd136, %r71;
	div.rn.f64 	%fd137, %fd154, %fd136;
	cvta.to.global.u64 	%rd6, %rd2;
	mul.wide.u32 	%rd7, %r2, 8;
	add.s64 	%rd8, %rd6, %rd7;
	st.global.f64 	[%rd8], %fd137;
$L__BB3_29:
	ret;

}
	// .globl	_ZN3cub18CUB_300001_SM_10006detail11EmptyKernelIvEEvv
.visible .entry _ZN3cub18CUB_300001_SM_10006detail11EmptyKernelIvEEvv()
{


	ret;

}


// ===== COMPILED SASS (sm_100) =====

	.target	sm_100

	.elftype	@"ET_EXEC"


//--------------------- .note.nv.tkinfo           --------------------------
	.section	.note.nv.tkinfo,"",@"SHT_NOTE"
	.sectionflags	@"SHF_NOTE_NV_TKINFO"
	.tkinfo
        /*0018*/ 	.word	0x00000002
        /*0030*/ 	.string	""
        /*0030*/ 	.string	"ptxas"
        /*0030*/ 	.string	"Cuda compilation tools, release 13.0, V13.0.88"
        /*0030*/ 	.string	"Build cuda_13.0.r13.0/compiler.36424714_0"
        /*0030*/ 	.string	"-arch sm_100 -m 64 "



//--------------------- .note.nv.cuinfo           --------------------------
	.section	.note.nv.cuinfo,"",@"SHT_NOTE"
	.sectionflags	@"SHF_NOTE_NV_CUINFO"
        /*0018*/ 	.short	0x0002
        /*001a*/ 	.short	0x0064
        /*001c*/ 	.short	0x0082
	.zero		2


//--------------------- .nv.info                  --------------------------
	.section	.nv.info,"",@"SHT_CUDA_INFO"
	.align	4


	//----- nvinfo : EIATTR_REGCOUNT
	.align		4
        /*0000*/ 	.byte	0x04, 0x2f
        /*0002*/ 	.short	(.L_53 - .L_52)
	.align		4
.L_52:
        /*0004*/ 	.word	index@(_Z21computeHPeriodReturnsPKdPdii)
        /*0008*/ 	.word	0x0000001f


	//----- nvinfo : EIATTR_FRAME_SIZE
	.align		4
.L_53:
        /*000c*/ 	.byte	0x04, 0x11
        /*000e*/ 	.short	(.L_55 - .L_54)
	.align		4
.L_54:
        /*0010*/ 	.word	index@(_Z21computeHPeriodReturnsPKdPdii)
        /*0014*/ 	.word	0x00000000


	//----- nvinfo : EIATTR_REGCOUNT
	.align		4
.L_55:
        /*0018*/ 	.byte	0x04, 0x2f
        /*001a*/ 	.short	(.L_57 - .L_56)
	.align		4
.L_56:
        /*001c*/ 	.word	index@(_Z17computeMeanKernelPKdPdi)
        /*0020*/ 	.word	0x00000020


	//----- nvinfo : EIATTR_FRAME_SIZE
	.align		4
.L_57:
        /*0024*/ 	.byte	0x04, 0x11
        /*0026*/ 	.short	(.L_59 - .L_58)
	.align		4
.L_58:
        /*0028*/ 	.word	index@($__internal_2_$__cuda_sm20_div_rn_f64_full)
        /*002c*/ 	.word	0x00000000


	//----- nvinfo : EIATTR_FRAME_SIZE
	.align		4
.L_59:
        /*0030*/ 	.byte	0x04, 0x11
        /*0032*/ 	.short	(.L_61 - .L_60)
	.align		4
.L_60:
        /*0034*/ 	.word	index@(_Z17computeMeanKernelPKdPdi)
        /*0038*/ 	.word	0x00000000


	//----- nvinfo : EIATTR_REGCOUNT
	.align		4
.L_61:
        /*003c*/ 	.byte	0x04, 0x2f
        /*003e*/ 	.short	(.L_63 - .L_62)
	.align		4
.L_62:
        /*0040*/ 	.word	index@(_Z22computeVarianceWelfordPKdPddi)
        /*0044*/ 	.word	0x0000001a


	//----- nvinfo : EIATTR_FRAME_SIZE
	.align		4
.L_63:
        /*0048*/ 	.byte	0x04, 0x11
        /*004a*/ 	.short	(.L_65 - .L_64)
	.align		4
.L_64:
        /*004c*/ 	.word	index@($__internal_1_$__cuda_sm20_div_rn_f64_full)
        /*0050*/ 	.word	0x00000000


	//----- nvinfo : EIATTR_FRAME_SIZE
	.align		4
.L_65:
        /*0054*/ 	.byte	0x04, 0x11
        /*0056*/ 	.short	(.L_67 - .L_66)
	.align		4
.L_66:
        /*0058*/ 	.word	index@(_Z22computeVarianceWelfordPKdPddi)
        /*005c*/ 	.word	0x00000000


	//----- nvinfo : EIATTR_REGCOUNT
	.align		4
.L_67:
        /*0060*/ 	.byte	0x04, 0x2f
        /*0062*/ 	.short	(.L_69 - .L_68)
	.align		4
.L_68:
        /*0064*/ 	.word	index@(_Z26computeVarianceRatioSmallHPKdPdii)
        /*0068*/ 	.word	0x00000019


	//----- nvinfo : EIATTR_FRAME_SIZE
	.align		4
.L_69:
        /*006c*/ 	.byte	0x04, 0x11
        /*006e*/ 	.short	(.L_71 - .L_70)
	.align		4
.L_70:
        /*0070*/ 	.word	index@($__internal_0_$__cuda_sm20_div_rn_f64_full)
        /*0074*/ 	.word	0x00000000


	//----- nvinfo : EIATTR_FRAME_SIZE
	.align		4
.L_71:
        /*0078*/ 	.byte	0x04, 0x11
        /*007a*/ 	.short	(.L_73 - .L_72)
	.align		4
.L_72:
        /*007c*/ 	.word	index@(_Z26computeVarianceRatioSmallHPKdPdii)
        /*0080*/ 	.word	0x00000000


	//----- nvinfo : EIATTR_REGCOUNT
	.align		4
.L_73:
        /*0084*/ 	.byte	0x04, 0x2f
        /*0086*/ 	.short	(.L_75 - .L_74)
	.align		4
.L_74:
        /*0088*/ 	.word	index@(_ZN3cub18CUB_300001_SM_10006detail11EmptyKernelIvEEvv)
        /*008c*/ 	.word	0x00000004


	//----- nvinfo : EIATTR_FRAME_SIZE
	.align		4
.L_75:
        /*0090*/ 	.byte	0x04, 0x11
        /*0092*/ 	.short	(.L_77 - .L_76)
	.align		4
.L_76:
        /*0094*/ 	.word	index@(_ZN3cub18CUB_300001_SM_10006detail11EmptyKernelIvEEvv)
        /*0098*/ 	.word	0x00000000


	//----- nvinfo : EIATTR_MIN_STACK_SIZE
	.align		4
.L_77:
        /*009c*/ 	.byte	0x04, 0x12
        /*009e*/ 	.short	(.L_79 - .L_78)
	.align		4
.L_78:
        /*00a0*/ 	.word	index@(_ZN3cub18CUB_300001_SM_10006detail11EmptyKernelIvEEvv)
        /*00a4*/ 	.word	0x00000000


	//----- nvinfo : EIATTR_MIN_STACK_SIZE
	.align		4
.L_79:
        /*00a8*/ 	.byte	0x04, 0x12
        /*00aa*/ 	.short	(.L_81 - .L_80)
	.align		4
.L_80:
        /*00ac*/ 	.word	index@(_Z26computeVarianceRatioSmallHPKdPdii)
        /*00b0*/ 	.word	0x00000000


	//----- nvinfo : EIATTR_MIN_STACK_SIZE
	.align		4
.L_81:
        /*00b4*/ 	.byte	0x04, 0x12
        /*00b6*/ 	.short	(.L_83 - .L_82)
	.align		4
.L_82:
        /*00b8*/ 	.word	index@(_Z22computeVarianceWelfordPKdPddi)
        /*00bc*/ 	.word	0x00000000


	//----- nvinfo : EIATTR_MIN_STACK_SIZE
	.align		4
.L_83:
        /*00c0*/ 	.byte	0x04, 0x12
        /*00c2*/ 	.short	(.L_85 - .L_84)
	.align		4
.L_84:
        /*00c4*/ 	.word	index@(_Z17computeMeanKernelPKdPdi)
        /*00c8*/ 	.word	0x00000000


	//----- nvinfo : EIATTR_MIN_STACK_SIZE
	.align		4
.L_85:
        /*00cc*/ 	.byte	0x04, 0x12
        /*00ce*/ 	.short	(.L_87 - .L_86)
	.align		4
.L_86:
        /*00d0*/ 	.word	index@(_Z21computeHPeriodReturnsPKdPdii)
        /*00d4*/ 	.word	0x00000000
.L_87:


//--------------------- .nv.compat                --------------------------
	.section	.nv.compat,"",@"SHT_CUDA_COMPAT_INFO"
	.align	4
        /*0000*/ 	.byte	0x02, 0x09, 0x00, 0x00, 0x02, 0x02, 0x01, 0x00, 0x02, 0x05, 0x05, 0x00, 0x03, 0x07, 0x01, 0x01
        /*0010*/ 	.byte	0x02, 0x03, 0x00, 0x00, 0x02, 0x06, 0x01, 0x00, 0x04, 0x0b, 0x08, 0x00, 0x01, 0x00, 0x00, 0x00
        /*0020*/ 	.byte	0x00, 0x00, 0x00, 0x00


//--------------------- .nv.info._ZN3cub18CUB_300001_SM_10006detail11EmptyKernelIvEEvv --------------------------
	.section	.nv.info._ZN3cub18CUB_300001_SM_10006detail11EmptyKernelIvEEvv,"",@"SHT_CUDA_INFO"
	.sectionflags	@""
	.align	4


	//----- nvinfo : EIATTR_CUDA_API_VERSION
	.align		4
        /*0000*/ 	.byte	0x04, 0x37
        /*0002*/ 	.short	(.L_89 - .L_88)
.L_88:
        /*0004*/ 	.word	0x00000082


	//----- nvinfo : EIATTR_SPARSE_MMA_MASK
	.align		4
.L_89:
        /*0008*/ 	.byte	0x03, 0x50
        /*000a*/ 	.short	0x0000


	//----- nvinfo : EIATTR_MAXREG_COUNT
	.align		4
        /*000c*/ 	.byte	0x03, 0x1b
        /*000e*/ 	.short	0x00ff


	//----- nvinfo : EIATTR_MERCURY_ISA_VERSION
	.align		4
        /*0010*/ 	.byte	0x03, 0x5f
        /*0012*/ 	.short	0x0101


	//----- nvinfo : EIATTR_VRC_CTA_INIT_COUNT
	.align		4
        /*0014*/ 	.byte	0x02, 0x4a
	.zero		1
	.zero		1


	//----- nvinfo : EIATTR_EXIT_INSTR_OFFSETS
	.align		4
        /*0018*/ 	.byte	0x04, 0x1c
        /*001a*/ 	.short	(.L_91 - .L_90)


	//   ....[0]....
.L_90:
        /*001c*/ 	.word	0x00000010


	//----- nvinfo : EIATTR_SW_WAR
	.align		4
.L_91:
        /*0020*/ 	.byte	0x04, 0x36
        /*0022*/ 	.short	(.L_93 - .L_92)
.L_92:
        /*0024*/ 	.word	0x00000008
.L_93:


//--------------------- .nv.info._Z26computeVarianceRatioSmallHPKdPdii --------------------------
	.section	.nv.info._Z26computeVarianceRatioSmallHPKdPdii,"",@"SHT_CUDA_INFO"
	.sectionflags	@""
	.align	4


	//----- nvinfo : EIATTR_CUDA_API_VERSION
	.align		4
        /*0000*/ 	.byte	0x04, 0x37
        /*0002*/ 	.short	(.L_95 - .L_94)
.L_94:
        /*0004*/ 	.word	0x00000082


	//----- nvinfo : EIATTR_KPARAM_INFO
	.align		4
.L_95:
        /*0008*/ 	.byte	0x04, 0x17
        /*000a*/ 	.short	(.L_97 - .L_96)
.L_96:
        /*000c*/ 	.word	0x00000000
        /*0010*/ 	.short	0x0003
        /*0012*/ 	.short	0x0014
        /*0014*/ 	.byte	0x00, 0xf0, 0x11, 0x00


	//----- nvinfo : EIATTR_KPARAM_INFO
	.align		4
.L_97:
        /*0018*/ 	.byte	0x04, 0x17
        /*001a*/ 	.short	(.L_99 - .L_98)
.L_98:
        /*001c*/ 	.word	0x00000000
        /*0020*/ 	.short	0x0002
        /*0022*/ 	.short	0x0010
        /*0024*/ 	.byte	0x00, 0xf0, 0x11, 0x00


	//----- nvinfo : EIATTR_KPARAM_INFO
	.align		4
.L_99:
        /*0028*/ 	.byte	0x04, 0x17
        /*002a*/ 	.short	(.L_101 - .L_100)
.L_100:
        /*002c*/ 	.word	0x00000000
        /*0030*/ 	.short	0x0001
        /*0032*/ 	.short	0x0008
        /*0034*/ 	.byte	0x00, 0xf5, 0x21, 0x00


	//----- nvinfo : EIATTR_KPARAM_INFO
	.align		4
.L_101:
        /*0038*/ 	.byte	0x04, 0x17
        /*003a*/ 	.short	(.L_103 - .L_102)
.L_102:
        /*003c*/ 	.word	0x00000000
        /*0040*/ 	.short	0x0000
        /*0042*/ 	.short	0x0000
        /*0044*/ 	.byte	0x00, 0xf5, 0x21, 0x00


	//----- nvinfo : EIATTR_SPARSE_MMA_MASK
	.align		4
.L_103:
        /*0048*/ 	.byte	0x03, 0x50
        /*004a*/ 	.short	0x0000


	//----- nvinfo : EIATTR_MAXREG_COUNT
	.align		4
        /*004c*/ 	.byte	0x03, 0x1b
        /*004e*/ 	.short	0x00ff


	//----- nvinfo : EIATTR_NUM_BARRIERS
	.align		4
        /*0050*/ 	.byte	0x02, 0x4c
        /*0052*/ 	.byte	0x01
	.zero		1


	//----- nvinfo : EIATTR_MERCURY_ISA_VERSION
	.align		4
        /*0054*/ 	.byte	0x03, 0x5f
        /*0056*/ 	.short	0x0101


	//----- nvinfo : EIATTR_VRC_CTA_INIT_COUNT
	.align		4
        /*0058*/ 	.byte	0x02, 0x4a
	.zero		1
	.zero		1


	//----- nvinfo : EIATTR_EXIT_INSTR_OFFSETS
	.align		4
        /*005c*/ 	.byte	0x04, 0x1c
        /*005e*/ 	.short	(.L_105 - .L_104)


	//   ....[0]....
.L_104:
        /*0060*/ 	.word	0x00000160


	//   ....[1]....
        /*0064*/ 	.word	0x00000f50


	//----- nvinfo : EIATTR_CRS_STACK_SIZE
	.align		4
.L_105:
        /*0068*/ 	.byte	0x04, 0x1e
        /*006a*/ 	.short	(.L_107 - .L_106)
.L_106:
        /*006c*/ 	.word	0x00000000


	//----- nvinfo : EIATTR_CBANK_PARAM_SIZE
	.align		4
.L_107:
        /*0070*/ 	.byte	0x03, 0x19
        /*0072*/ 	.short	0x0018


	//----- nvinfo : EIATTR_PARAM_CBANK
	.align		4
        /*0074*/ 	.byte	0x04, 0x0a
        /*0076*/ 	.short	(.L_109 - .L_108)
	.align		4
.L_108:
        /*0078*/ 	.word	index@(.nv.constant0._Z26computeVarianceRatioSmallHPKdPdii)
        /*007c*/ 	.short	0x0380
        /*007e*/ 	.short	0x0018


	//----- nvinfo : EIATTR_SW_WAR
	.align		4
.L_109:
        /*0080*/ 	.byte	0x04, 0x36
        /*0082*/ 	.short	(.L_111 - .L_110)
.L_110:
        /*0084*/ 	.word	0x00000008
.L_111:


//--------------------- .nv.info._Z22computeVarianceWelfordPKdPddi --------------------------
	.section	.nv.info._Z22computeVarianceWelfordPKdPddi,"",@"SHT_CUDA_INFO"
	.sectionflags	@""
	.align	4


	//----- nvinfo : EIATTR_CUDA_API_VERSION
	.align		4
        /*0000*/ 	.byte	0x04, 0x37
        /*0002*/ 	.short	(.L_113 - .L_112)
.L_112:
        /*0004*/ 	.word	0x00000082


	//----- nvinfo : EIATTR_KPARAM_INFO
	.align		4
.L_113:
        /*0008*/ 	.byte	0x04, 0x17
        /*000a*/ 	.short	(.L_115 - .L_114)
.L_114:
        /*000c*/ 	.word	0x00000000
        /*0010*/ 	.short	0x0003
        /*0012*/ 	.short	0x0018
        /*0014*/ 	.byte	0x00, 0xf0, 0x11, 0x00


	//----- nvinfo : EIATTR_KPARAM_INFO
	.align		4
.L_115:
        /*0018*/ 	.byte	0x04, 0x17
        /*001a*/ 	.short	(.L_117 - .L_116)
.L_116:
        /*001c*/ 	.word	0x00000000
        /*0020*/ 	.short	0x0002
        /*0022*/ 	.short	0x0010
        /*0024*/ 	.byte	0x00, 0xf0, 0x21, 0x00


	//----- nvinfo : EIATTR_KPARAM_INFO
	.align		4
.L_117:
        /*0028*/ 	.byte	0x04, 0x17
        /*002a*/ 	.short	(.L_119 - .L_118)
.L_118:
        /*002c*/ 	.word	0x00000000
        /*0030*/ 	.short	0x0001
        /*0032*/ 	.short	0x0008
        /*0034*/ 	.byte	0x00, 0xf5, 0x21, 0x00


	//----- nvinfo : EIATTR_KPARAM_INFO
	.align		4
.L_119:
        /*0038*/ 	.byte	0x04, 0x17
        /*003a*/ 	.short	(.L_121 - .L_120)
.L_120:
        /*003c*/ 	.word	0x00000000
        /*0040*/ 	.short	0x0000
        /*0042*/ 	.short	0x0000
        /*0044*/ 	.byte	0x00, 0xf5, 0x21, 0x00


	//----- nvinfo : EIATTR_SPARSE_MMA_MASK
	.align		4
.L_121:
        /*0048*/ 	.byte	0x03, 0x50
        /*004a*/ 	.short	0x0000


	//----- nvinfo : EIATTR_MAXREG_COUNT
	.align		4
        /*004c*/ 	.byte	0x03, 0x1b
        /*004e*/ 	.short	0x00ff


	//----- nvinfo : EIATTR_NUM_BARRIERS
	.align		4
        /*0050*/ 	.byte	0x02, 0x4c
        /*0052*/ 	.byte	0x01
	.zero		1


	//----- nvinfo : EIATTR_MERCURY_ISA_VERSION
	.align		4
        /*0054*/ 	.byte	0x03, 0x5f
        /*0056*/ 	.short	0x0101


	//----- nvinfo : EIATTR_COOP_GROUP_MASK_REGIDS
	.align		4
        /*0058*/ 	.byte	0x04, 0x29
        /*005a*/ 	.short	(.L_123 - .L_122)


	//   ....[0]....
.L_122:
        /*005c*/ 	.word	0xffffffff


	//   ....[1]....
        /*0060*/ 	.word	0xffffffff


	//   ....[2]....
        /*0064*/ 	.word	0xffffffff


	//   ....[3]....
        /*0068*/ 	.word	0xffffffff


	//   ....[4]....
        /*006c*/ 	.word	0xffffffff


	//   ....[5]....
        /*0070*/ 	.word	0xffffffff


	//   ....[6]....
        /*0074*/ 	.word	0xffffffff


	//   ....[7]....
        /*0078*/ 	.word	0xffffffff


	//   ....[8]....
        /*007c*/ 	.word	0xffffffff


	//   ....[9]....
        /*0080*/ 	.word	0xffffffff


	//   ....[10]....
        /*0084*/ 	.word	0xffffffff


	//   ....[11]....
        /*0088*/ 	.word	0xffffffff


	//   ....[12]....
        /*008c*/ 	.word	0xffffffff


	//   ....[13]....
        /*0090*/ 	.word	0xffffffff


	//   ....[14]....
        /*0094*/ 	.word	0xffffffff


	//   ....[15]....
        /*0098*/ 	.word	0xffffffff


	//   ....[16]....
        /*009c*/ 	.word	0xffffffff


	//   ....[17]....
        /*00a0*/ 	.word	0xffffffff


	//   ....[18]....
        /*00a4*/ 	.word	0xffffffff


	//   ....[19]....
        /*00a8*/ 	.word	0xffffffff


	//----- nvinfo : EIATTR_COOP_GROUP_INSTR_OFFSETS
	.align		4
.L_123:
        /*00ac*/ 	.byte	0x04, 0x28
        /*00ae*/ 	.short	(.L_125 - .L_124)


	//   ....[0]....
.L_124:
        /*00b0*/ 	.word	0x00000510


	//   ....[1]....
        /*00b4*/ 	.word	0x00000530


	//   ....[2]....
        /*00b8*/ 	.word	0x00000580


	//   ....[3]....
        /*00bc*/ 	.word	0x00000590


	//   ....[4]....
        /*00c0*/ 	.word	0x000005d0


	//   ....[5]....
        /*00c4*/ 	.word	0x000005e0


	//   ....[6]....
        /*00c8*/ 	.word	0x00000630


	//   ....[7]....
        /*00cc*/ 	.word	0x00000650


	//   ....[8]....
        /*00d0*/ 	.word	0x00000680


	//   ....[9]....
        /*00d4*/ 	.word	0x00000690


	//   ....[10]....
        /*00d8*/ 	.word	0x00000710


	//   ....[11]....
        /*00dc*/ 	.word	0x00000730


	//   ....[12]....
        /*00e0*/ 	.word	0x00000750


	//   ....[13]....
        /*00e4*/ 	.word	0x00000760


	//   ....[14]....
        /*00e8*/ 	.word	0x00000780


	//   ....[15]....
        /*00ec*/ 	.word	0x00000790


	//   ....[16]....
        /*00f0*/ 	.word	0x000007b0


	//   ....[17]....
        /*00f4*/ 	.word	0x000007c0


	//   ....[18]....
        /*00f8*/ 	.word	0x000007e0


	//   ....[19]....
        /*00fc*/ 	.word	0x000007f0


	//----- nvinfo : EIATTR_VRC_CTA_INIT_COUNT
	.align		4
.L_125:
        /*0100*/ 	.byte	0x02, 0x4a
	.zero		1
	.zero		1


	//----- nvinfo : EIATTR_EXIT_INSTR_OFFSETS
	.align		4
        /*0104*/ 	.byte	0x04, 0x1c
        /*0106*/ 	.short	(.L_127 - .L_126)


	//   ....[0]....
.L_126:
        /*0108*/ 	.word	0x00000700


	//   ....[1]....
        /*010c*/ 	.word	0x00000800


	//   ....[2]....
        /*0110*/ 	.word	0x000009a0


	//----- nvinfo : EIATTR_CRS_STACK_SIZE
	.align		4
.L_127:
        /*0114*/ 	.byte	0x04, 0x1e
        /*0116*/ 	.short	(.L_129 - .L_128)
.L_128:
        /*0118*/ 	.word	0x00000000


	//----- nvinfo : EIATTR_CBANK_PARAM_SIZE
	.align		4
.L_129:
        /*011c*/ 	.byte	0x03, 0x19
        /*011e*/ 	.short	0x001c


	//----- nvinfo : EIATTR_PARAM_CBANK
	.align		4
        /*0120*/ 	.byte	0x04, 0x0a
        /*0122*/ 	.short	(.L_131 - .L_130)
	.align		4
.L_130:
        /*0124*/ 	.word	index@(.nv.constant0._Z22computeVarianceWelfordPKdPddi)
        /*0128*/ 	.short	0x0380
        /*012a*/ 	.short	0x001c


	//----- nvinfo : EIATTR_SW_WAR
	.align		4
.L_131:
        /*012c*/ 	.byte	0x04, 0x36
        /*012e*/ 	.short	(.L_133 - .L_132)
.L_132:
        /*0130*/ 	.word	0x00000008
.L_133:


//--------------------- .nv.info._Z17computeMeanKernelPKdPdi --------------------------
	.section	.nv.info._Z17computeMeanKernelPKdPdi,"",@"SHT_CUDA_INFO"
	.sectionflags	@""
	.align	4


	//----- nvinfo : EIATTR_CUDA_API_VERSION
	.align		4
        /*0000*/ 	.byte	0x04, 0x37
        /*0002*/ 	.short	(.L_135 - .L_134)
.L_134:
        /*0004*/ 	.word	0x00000082


	//----- nvinfo : EIATTR_KPARAM_INFO
	.align		4
.L_135:
        /*0008*/ 	.byte	0x04, 0x17
        /*000a*/ 	.short	(.L_137 - .L_136)
.L_136:
        /*000c*/ 	.word	0x00000000
        /*0010*/ 	.short	0x0002
        /*0012*/ 	.short	0x0010
        /*0014*/ 	.byte	0x00, 0xf0, 0x11, 0x00


	//----- nvinfo : EIATTR_KPARAM_INFO
	.align		4
.L_137:
        /*0018*/ 	.byte	0x04, 0x17
        /*001a*/ 	.short	(.L_139 - .L_138)
.L_138:
        /*001c*/ 	.word	0x00000000
        /*0020*/ 	.short	0x0001
        /*0022*/ 	.short	0x0008
        /*0024*/ 	.byte	0x00, 0xf5, 0x21, 0x00


	//----- nvinfo : EIATTR_KPARAM_INFO
	.align		4
.L_139:
        /*0028*/ 	.byte	0x04, 0x17
        /*002a*/ 	.short	(.L_141 - .L_140)
.L_140:
        /*002c*/ 	.word	0x00000000
        /*0030*/ 	.short	0x0000
        /*0032*/ 	.short	0x0000
        /*0034*/ 	.byte	0x00, 0xf5, 0x21, 0x00


	//----- nvinfo : EIATTR_SPARSE_MMA_MASK
	.align		4
.L_141:
        /*0038*/ 	.byte	0x03, 0x50
        /*003a*/ 	.short	0x0000


	//----- nvinfo : EIATTR_MAXREG_COUNT
	.align		4
        /*003c*/ 	.byte	0x03, 0x1b
        /*003e*/ 	.short	0x00ff


	//----- nvinfo : EIATTR_NUM_BARRIERS
	.align		4
        /*0040*/ 	.byte	0x02, 0x4c
        /*0042*/ 	.byte	0x01
	.zero		1


	//----- nvinfo : EIATTR_MERCURY_ISA_VERSION
	.align		4
        /*0044*/ 	.byte	0x03, 0x5f
        /*0046*/ 	.short	0x0101


	//----- nvinfo : EIATTR_COOP_GROUP_MASK_REGIDS
	.align		4
        /*0048*/ 	.byte	0x04, 0x29
        /*004a*/ 	.short	(.L_143 - .L_142)


	//   ....[0]....
.L_142:
        /*004c*/ 	.word	0xffffffff


	//   ....[1]....
        /*0050*/ 	.word	0xffffffff


	//   ....[2]....
        /*0054*/ 	.word	0xffffffff


	//   ....[3]....
        /*0058*/ 	.word	0xffffffff


	//   ....[4]....
        /*005c*/ 	.word	0xffffffff


	//   ....[5]....
        /*0060*/ 	.word	0xffffffff


	//   ....[6]....
        /*0064*/ 	.word	0xffffffff


	//   ....[7]....
        /*0068*/ 	.word	0xffffffff


	//   ....[8]....
        /*006c*/ 	.word	0xffffffff


	//   ....[9]....
        /*0070*/ 	.word	0xffffffff


	//   ....[10]....
        /*0074*/ 	.word	0xffffffff


	//   ....[11]....
        /*0078*/ 	.word	0xffffffff


	//   ....[12]....
        /*007c*/ 	.word	0xffffffff


	//   ....[13]....
        /*0080*/ 	.word	0xffffffff


	//   ....[14]....
        /*0084*/ 	.word	0xffffffff


	//   ....[15]....
        /*0088*/ 	.word	0xffffffff


	//   ....[16]....
        /*008c*/ 	.word	0xffffffff


	//   ....[17]....
        /*0090*/ 	.word	0xffffffff


	//   ....[18]....
        /*0094*/ 	.word	0xffffffff


	//   ....[19]....
        /*0098*/ 	.word	0xffffffff


	//   ....[20]....
        /*009c*/ 	.word	0xffffffff


	//   ....[21]....
        /*00a0*/ 	.word	0xffffffff


	//   ....[22]....
        /*00a4*/ 	.word	0xffffffff


	//   ....[23]....
        /*00a8*/ 	.word	0xffffffff


	//   ....[24]....
        /*00ac*/ 	.word	0xffffffff


	//   ....[25]....
        /*00b0*/ 	.word	0x0500000c


	//   ....[26]....
        /*00b4*/ 	.word	0x0500000c


	//   ....[27]....
        /*00b8*/ 	.word	0x0500000c


	//   ....[28]....
        /*00bc*/ 	.word	0x0500000c


	//   ....[29]....
        /*00c0*/ 	.word	0x0500000c


	//   ....[30]....
        /*00c4*/ 	.word	0x0500000c


	//   ....[31]....
        /*00c8*/ 	.word	0x0500000c


	//   ....[32]....
        /*00cc*/ 	.word	0x0500000c


	//   ....[33]....
        /*00d0*/ 	.word	0x0500000c


	//   ....[34]....
        /*00d4*/ 	.word	0x0500000c


	//   ....[35]....
        /*00d8*/ 	.word	0x0500000c


	//   ....[36]....
        /*00dc*/ 	.word	0x0500000c


	//   ....[37]....
        /*00e0*/ 	.word	0x0500000c


	//   ....[38]....
        /*00e4*/ 	.word	0x0500000c


	//   ....[39]....
        /*00e8*/ 	.word	0x0500000c


	//----- nvinfo : EIATTR_COOP_GROUP_INSTR_OFFSETS
	.align		4
.L_143:
        /*00ec*/ 	.byte	0x04, 0x28
        /*00ee*/ 	.short	(.L_145 - .L_144)


	//   ....[0]....
.L_144:
        /*00f0*/ 	.word	0x00000b80


	//   ....[1]....
        /*00f4*/ 	.word	0x00000ba0


	//   ....[2]....
        /*00f8*/ 	.word	0x00000bf0


	//   ....[3]....
        /*00fc*/ 	.word	0x00000c00


	//   ....[4]....
        /*0100*/ 	.word	0x00000c40


	//   ....[5]....
        /*0104*/ 	.word	0x00000c50


	//   ....[6]....
        /*0108*/ 	.word	0x00000c90


	//   ....[7]....
        /*010c*/ 	.word	0x00000cc0


	//   ....[8]....
        /*0110*/ 	.word	0x00000d10


	//   ....[9]....
        /*0114*/ 	.word	0x00000d30


	//   ....[10]....
        /*0118*/ 	.word	0x00000dd0


	//   ....[11]....
        /*011c*/ 	.word	0x00000de0


	//   ....[12]....
        /*0120*/ 	.word	0x00000e00


	//   ....[13]....
        /*0124*/ 	.word	0x00000e10


	//   ....[14]....
        /*0128*/ 	.word	0x00000e50


	//   ....[15]....
        /*012c*/ 	.word	0x00000e60


	//   ....[16]....
        /*0130*/ 	.word	0x00000ea0


	//   ....[17]....
        /*0134*/ 	.word	0x00000eb0


	//   ....[18]....
        /*0138*/ 	.word	0x00000ed0


	//   ....[19]....
        /*013c*/ 	.word	0x00000ee0


	//   ....[20]....
        /*0140*/ 	.word	0x00000f40


	//   ....[21]....
        /*0144*/ 	.word	0x00000f60


	//   ....[22]....
        /*0148*/ 	.word	0x00000f80


	//   ....[23]....
        /*014c*/ 	.word	0x00000fa0


	//   ....[24]....
        /*0150*/ 	.word	0x00000fc0


	//   ....[25]....
        /*0154*/ 	.word	0x00001250


	//   ....[26]....
        /*0158*/ 	.word	0x000012a0


	//   ....[27]....
        /*015c*/ 	.word	0x00001310


	//   ....[28]....
        /*0160*/ 	.word	0x00001360


	//   ....[29]....
        /*0164*/ 	.word	0x000013d0


	//   ....[30]....
        /*0168*/ 	.word	0x00001420


	//   ....[31]....
        /*016c*/ 	.word	0x00001490


	//   ....[32]....
        /*0170*/ 	.word	0x000014e0


	//   ....[33]....
        /*0174*/ 	.word	0x00001550


	//   ....[34]....
        /*0178*/ 	.word	0x000015a0


	//   ....[35]....
        /*017c*/ 	.word	0x00001640


	//   ....[36]....
        /*0180*/ 	.word	0x000016e0


	//   ....[37]....
        /*0184*/ 	.word	0x00001750


	//   ....[38]....
        /*0188*/ 	.word	0x000017c0


	//   ....[39]....
        /*018c*/ 	.word	0x00001830


	//----- nvinfo : EIATTR_VRC_CTA_INIT_COUNT
	.align		4
.L_145:
        /*0190*/ 	.byte	0x02, 0x4a
	.zero		1
	.zero		1


	//----- nvinfo : EIATTR_EXIT_INSTR_OFFSETS
	.align		4
        /*0194*/ 	.byte	0x04, 0x1c
        /*0196*/ 	.short	(.L_147 - .L_146)


	//   ....[0]....
.L_146:
        /*0198*/ 	.word	0x00001050


	//   ....[1]....
        /*019c*/ 	.word	0x00001070


	//   ....[2]....
        /*01a0*/ 	.word	0x000011f0


	//----- nvinfo : EIATTR_CRS_STACK_SIZE
	.align		4
.L_147:
        /*01a4*/ 	.byte	0x04, 0x1e
        /*01a6*/ 	.short	(.L_149 - .L_148)
.L_148:
        /*01a8*/ 	.word	0x00000000


	//----- nvinfo : EIATTR_CBANK_PARAM_SIZE
	.align		4
.L_149:
        /*01ac*/ 	.byte	0x03, 0x19
        /*01ae*/ 	.short	0x0014


	//----- nvinfo : EIATTR_PARAM_CBANK
	.align		4
        /*01b0*/ 	.byte	0x04, 0x0a
        /*01b2*/ 	.short	(.L_151 - .L_150)
	.align		4
.L_150:
        /*01b4*/ 	.word	index@(.nv.constant0._Z17computeMeanKernelPKdPdi)
        /*01b8*/ 	.short	0x0380
        /*01ba*/ 	.short	0x0014


	//----- nvinfo : EIATTR_SW_WAR
	.align		4
.L_151:
        /*01bc*/ 	.byte	0x04, 0x36
        /*01be*/ 	.short	(.L_153 - .L_152)
.L_152:
        /*01c0*/ 	.word	0x00000008
.L_153:


//--------------------- .nv.info._Z21computeHPeriodReturnsPKdPdii --------------------------
	.section	.nv.info._Z21computeHPeriodReturnsPKdPdii,"",@"SHT_CUDA_INFO"
	.sectionflags	@""
	.align	4


	//----- nvinfo : EIATTR_CUDA_API_VERSION
	.align		4
        /*0000*/ 	.byte	0x04, 0x37
        /*0002*/ 	.short	(.L_155 - .L_154)
.L_154:
        /*0004*/ 	.word	0x00000082


	//----- nvinfo : EIATTR_KPARAM_INFO
	.align		4
.L_155:
        /*0008*/ 	.byte	0x04, 0x17
        /*000a*/ 	.short	(.L_157 - .L_156)
.L_156:
        /*000c*/ 	.word	0x00000000
        /*0010*/ 	.short	0x0003
        /*0012*/ 	.short	0x0014
        /*0014*/ 	.byte	0x00, 0xf0, 0x11, 0x00


	//----- nvinfo : EIATTR_KPARAM_INFO
	.align		4
.L_157:
        /*0018*/ 	.byte	0x04, 0x17
        /*001a*/ 	.short	(.L_159 - .L_158)
.L_158:
        /*001c*/ 	.word	0x00000000
        /*0020*/ 	.short	0x0002
        /*0022*/ 	.short	0x0010
        /*0024*/ 	.byte	0x00, 0xf0, 0x11, 0x00


	//----- nvinfo : EIATTR_KPARAM_INFO
	.align		4
.L_159:
        /*0028*/ 	.byte	0x04, 0x17
        /*002a*/ 	.short	(.L_161 - .L_160)
.L_160:
        /*002c*/ 	.word	0x00000000
        /*0030*/ 	.short	0x0001
        /*0032*/ 	.short	0x0008
        /*0034*/ 	.byte	0x00, 0xf5, 0x21, 0x00


	//----- nvinfo : EIATTR_KPARAM_INFO
	.align		4
.L_161:
        /*0038*/ 	.byte	0x04, 0x17
        /*003a*/ 	.short	(.L_163 - .L_162)
.L_162:
        /*003c*/ 	.word	0x00000000
        /*0040*/ 	.short	0x0000
        /*0042*/ 	.short	0x0000
        /*0044*/ 	.byte	0x00, 0xf5, 0x21, 0x00


	//----- nvinfo : EIATTR_SPARSE_MMA_MASK
	.align		4
.L_163:
        /*0048*/ 	.byte	0x03, 0x50
        /*004a*/ 	.short	0x0000


	//----- nvinfo : EIATTR_MAXREG_COUNT
	.align		4
        /*004c*/ 	.byte	0x03, 0x1b
        /*004e*/ 	.short	0x00ff


	//----- nvinfo : EIATTR_MERCURY_ISA_VERSION
	.align		4
        /*0050*/ 	.byte	0x03, 0x5f
        /*0052*/ 	.short	0x0101


	//----- nvinfo : EIATTR_VRC_CTA_INIT_COUNT
	.align		4
        /*0054*/ 	.byte	0x02, 0x4a
	.zero		1
	.zero		1


	//----- nvinfo : EIATTR_EXIT_INSTR_OFFSETS
	.align		4
        /*0058*/ 	.byte	0x04, 0x1c
        /*005a*/ 	.short	(.L_165 - .L_164)


	//   ....[0]....
.L_164:
        /*005c*/ 	.word	0x000000a0


	//   ....[1]....
        /*0060*/ 	.word	0x00000140


	//   ....[2]....
        /*0064*/ 	.word	0x000005e0


	//----- nvinfo : EIATTR_CRS_STACK_SIZE
	.align		4
.L_165:
        /*0068*/ 	.byte	0x04, 0x1e
        /*006a*/ 	.short	(.L_167 - .L_166)
.L_166:
        /*006c*/ 	.word	0x00000000


	//----- nvinfo : EIATTR_CBANK_PARAM_SIZE
	.align		4
.L_167:
        /*0070*/ 	.byte	0x03, 0x19
        /*0072*/ 	.short	0x0018


	//----- nvinfo : EIATTR_PARAM_CBANK
	.align		4
        /*0074*/ 	.byte	0x04, 0x0a
        /*0076*/ 	.short	(.L_169 - .L_168)
	.align		4
.L_168:
        /*0078*/ 	.word	index@(.nv.constant0._Z21computeHPeriodReturnsPKdPdii)
        /*007c*/ 	.short	0x0380
        /*007e*/ 	.short	0x0018


	//----- nvinfo : EIATTR_SW_WAR
	.align		4
.L_169:
        /*0080*/ 	.byte	0x04, 0x36
        /*0082*/ 	.short	(.L_171 - .L_170)
.L_170:
        /*0084*/ 	.word	0x00000008
.L_171:


//--------------------- .nv.callgraph             --------------------------
	.section	.nv.callgraph,"",@"SHT_CUDA_CALLGRAPH"
	.align	4
	.sectionentsize	8
	.align		4
        /*0000*/ 	.word	0x00000000
	.align		4
        /*0004*/ 	.word	0xffffffff
	.align		4
        /*0008*/ 	.word	0x00000000
	.align		4
        /*000c*/ 	.word	0xfffffffe
	.align		4
        /*0010*/ 	.word	0x00000000
	.align		4
        /*0014*/ 	.word	0xfffffffd
	.align		4
        /*0018*/ 	.word	0x00000000
	.align		4
        /*001c*/ 	.word	0xfffffffc


//--------------------- .nv.constant4             --------------------------
	.section	.nv.constant4,"a",@progbits
	.align	8
	.align		8
.nv.constant4:
        /*0000*/ 	.dword	precalc_xorwow_matrix
	.align		8
        /*0008*/ 	.dword	precalc_xorwow_offset_matrix
	.align		8
        /*0010*/ 	.dword	mrg32k3aM1
	.align		8
        /*0018*/ 	.dword	mrg32k3aM2
	.align		8
        /*0020*/ 	.dword	mrg32k3aM1SubSeq
	.align		8
        /*0028*/ 	.dword	mrg32k3aM2SubSeq
	.align		8
        /*0030*/ 	.dword	mrg32k3aM1Seq
	.align		8
        /*0038*/ 	.dword	mrg32k3aM2Seq
	.align		8
        /*0040*/ 	.dword	_ZN34_INTERNAL_8a04d98c_4_k_cu_0b4daead4cuda3std3__45__cpo5beginE
	.align		8
        /*0048*/ 	.dword	_ZN34_INTERNAL_8a04d98c_4_k_cu_0b4daead4cuda3std3__45__cpo3endE
	.align		8
        /*0050*/ 	.dword	_ZN34_INTERNAL_8a04d98c_4_k_cu_0b4daead4cuda3std3__45__cpo6cbeginE
	.align		8
        /*0058*/ 	.dword	_ZN34_INTERNAL_8a04d98c_4_k_cu_0b4daead4cuda3std3__45__cpo4cendE
	.align		8
        /*0060*/ 	.dword	_ZN34_INTERNAL_8a04d98c_4_k_cu_0b4daead4cuda3std3__45__cpo6rbeginE
	.align		8
        /*0068*/ 	.dword	_ZN34_INTERNAL_8a04d98c_4_k_cu_0b4daead4cuda3std3__45__cpo4rendE
	.align		8
        /*0070*/ 	.dword	_ZN34_INTERNAL_8a04d98c_4_k_cu_0b4daead4cuda3std3__45__cpo7crbeginE
	.align		8
        /*0078*/ 	.dword	_ZN34_INTERNAL_8a04d98c_4_k_cu_0b4daead4cuda3std3__45__cpo5crendE
	.align		8
        /*0080*/ 	.dword	_ZN34_INTERNAL_8a04d98c_4_k_cu_0b4daead4cuda3std3__436_GLOBAL__N__8a04d98c_4_k_cu_0b4daead6ignoreE
	.align		8
        /*0088*/ 	.dword	_ZN34_INTERNAL_8a04d98c_4_k_cu_0b4daead4cuda3std3__419piecewise_constructE
	.align		8
        /*0090*/ 	.dword	_ZN34_INTERNAL_8a04d98c_4_k_cu_0b4daead4cuda3std3__48in_placeE
	.align		8
        /*0098*/ 	.dword	_ZN34_INTERNAL_8a04d98c_4_k_cu_0b4daead4cuda3std3__420unreachable_sentinelE
	.align		8
        /*00a0*/ 	.dword	_ZN34_INTERNAL_8a04d98c_4_k_cu_0b4daead4cuda3std3__47nulloptE
	.align		8
        /*00a8*/ 	.dword	_ZN34_INTERNAL_8a04d98c_4_k_cu_0b4daead4cuda3std3__48unexpectE
	.align		8
        /*00b0*/ 	.dword	_ZN34_INTERNAL_8a04d98c_4_k_cu_0b4daead4cuda3std6ranges3__45__cpo4swapE
	.align		8
        /*00b8*/ 	.dword	_ZN34_INTERNAL_8a04d98c_4_k_cu_0b4daead4cuda3std6ranges3__45__cpo9iter_moveE
	.align		8
        /*00c0*/ 	.dword	_ZN34_INTERNAL_8a04d98c_4_k_cu_0b4daead4cuda3std6ranges3__45__cpo5beginE
	.align		8
        /*00c8*/ 	.dword	_ZN34_INTERNAL_8a04d98c_4_k_cu_0b4daead4cuda3std6ranges3__45__cpo3endE
	.align		8
        /*00d0*/ 	.dword	_ZN34_INTERNAL_8a04d98c_4_k_cu_0b4daead4cuda3std6ranges3__45__cpo6cbeginE
	.align		8
        /*00d8*/ 	.dword	_ZN34_INTERNAL_8a04d98c_4_k_cu_0b4daead4cuda3std6ranges3__45__cpo4cendE
	.align		8
        /*00e0*/ 	.dword	_ZN34_INTERNAL_8a04d98c_4_k_cu_0b4daead4cuda3std6ranges3__45__cpo7advanceE
	.align		8
        /*00e8*/ 	.dword	_ZN34_INTERNAL_8a04d98c_4_k_cu_0b4daead4cuda3std6ranges3__45__cpo9iter_swapE
	.align		8
        /*00f0*/ 	.dword	_ZN34_INTERNAL_8a04d98c_4_k_cu_0b4daead4cuda3std6ranges3__45__cpo4nextE
	.align		8
        /*00f8*/ 	.dword	_ZN34_INTERNAL_8a04d98c_4_k_cu_0b4daead4cuda3std6ranges3__45__cpo4prevE
	.align		8
        /*0100*/ 	.dword	_ZN34_INTERNAL_8a04d98c_4_k_cu_0b4daead4cuda3std6ranges3__45__cpo4dataE
	.align		8
        /*0108*/ 	.dword	_ZN34_INTERNAL_8a04d98c_4_k_cu_0b4daead4cuda3std6ranges3__45__cpo5cdataE
	.align		8
        /*0110*/ 	.dword	_ZN34_INTERNAL_8a04d98c_4_k_cu_0b4daead4cuda3std6ranges3__45__cpo4sizeE
	.align		8
        /*0118*/ 	.dword	_ZN34_INTERNAL_8a04d98c_4_k_cu_0b4daead4cuda3std6ranges3__45__cpo5ssizeE
	.align		8
        /*0120*/ 	.dword	_ZN34_INTERNAL_8a04d98c_4_k_cu_0b4daead4cuda3std6ranges3__45__cpo8distanceE
	.align		8
        /*0128*/ 	.dword	_ZN34_INTERNAL_8a04d98c_4_k_cu_0b4daead6thrust24THRUST_300001_SM_1000_NS8cuda_cub3parE
	.align		8
        /*0130*/ 	.dword	_ZN34_INTERNAL_8a04d98c_4_k_cu_0b4daead6thrust24THRUST_300001_SM_1000_NS8cuda_cub10par_nosyncE
	.align		8
        /*0138*/ 	.dword	_ZN34_INTERNAL_8a04d98c_4_k_cu_0b4daead6thrust24THRUST_300001_SM_1000_NS6system6detail10sequential3seqE
	.align		8
        /*0140*/ 	.dword	_ZN34_INTERNAL_8a04d98c_4_k_cu_0b4daead6thrust24THRUST_300001_SM_1000_NS12placeholders2_1E
	.align		8
        /*0148*/ 	.dword	_ZN34_INTERNAL_8a04d98c_4_k_cu_0b4daead6thrust24THRUST_300001_SM_1000_NS12placeholders2_2E
	.align		8
        /*0150*/ 	.dword	_ZN34_INTERNAL_8a04d98c_4_k_cu_0b4daead6thrust24THRUST_300001_SM_1000_NS12placeholders2_3E
	.align		8
        /*0158*/ 	.dword	_ZN34_INTERNAL_8a04d98c_4_k_cu_0b4daead6thrust24THRUST_300001_SM_1000_NS12placeholders2_4E
	.align		8
        /*0160*/ 	.dword	_ZN34_INTERNAL_8a04d98c_4_k_cu_0b4daead6thrust24THRUST_300001_SM_1000_NS12placeholders2_5E
	.align		8
        /*0168*/ 	.dword	_ZN34_INTERNAL_8a04d98c_4_k_cu_0b4daead6thrust24THRUST_300001_SM_1000_NS12placeholders2_6E
	.align		8
        /*0170*/ 	.dword	_ZN34_INTERNAL_8a04d98c_4_k_cu_0b4daead6thrust24THRUST_300001_SM_1000_NS12placeholders2_7E
	.align		8
        /*0178*/ 	.dword	_ZN34_INTERNAL_8a04d98c_4_k_cu_0b4daead6thrust24THRUST_300001_SM_1000_NS12placeholders2_8E
	.align		8
        /*0180*/ 	.dword	_ZN34_INTERNAL_8a04d98c_4_k_cu_0b4daead6thrust24THRUST_300001_SM_1000_NS12placeholders2_9E
	.align		8
        /*0188*/ 	.dword	_ZN34_INTERNAL_8a04d98c_4_k_cu_0b4daead6thrust24THRUST_300001_SM_1000_NS12placeholders3_10E
	.align		8
        /*0190*/ 	.dword	_ZN34_INTERNAL_8a04d98c_4_k_cu_0b4daead6thrust24THRUST_300001_SM_1000_NS3seqE


//--------------------- .nv.constant3             --------------------------
	.section	.nv.constant3,"a",@progbits
	.align	8
.nv.constant3:
	.type		__cr_lgamma_table,@object
	.size		__cr_lgamma_table,(.L_8 - __cr_lgamma_table)
__cr_lgamma_table:
        /*0000*/ 	.byte	0x00, 0x00, 0x00, 0x00, 0x00, 0x00, 0x00, 0x00, 0x00, 0x00, 0x00, 0x00, 0x00, 0x00, 0x00, 0x00
        /*0010*/ 	.byte	0xef, 0x39, 0xfa, 0xfe, 0x42, 0x2e, 0xe6, 0x3f, 0x02, 0x20, 0x2a, 0xfa, 0x0b, 0xab, 0xfc, 0x3f
        /*0020*/ 	.byte	0xf9, 0x2c, 0x92, 0x7c, 0xa7, 0x6c, 0x09, 0x40, 0xc9, 0x79, 0x44, 0x3c, 0x64, 0x26, 0x13, 0x40
        /*0030*/ 	.byte	0xca, 0x01, 0xcf, 0x3a, 0x27, 0x51, 0x1a, 0x40, 0x30, 0xcc, 0x2d, 0xf3, 0xe1, 0x0c, 0x21, 0x40
        /*0040*/ 	.byte	0x0d, 0xb7, 0xfc, 0x82, 0x8e, 0x35, 0x25, 0x40
.L_8:


//--------------------- .text._ZN3cub18CUB_300001_SM_10006detail11EmptyKernelIvEEvv --------------------------
	.section	.text._ZN3cub18CUB_300001_SM_10006detail11EmptyKernelIvEEvv,"ax",@progbits
	.align	128
        .global         _ZN3cub18CUB_300001_SM_10006detail11EmptyKernelIvEEvv
        .type           _ZN3cub18CUB_300001_SM_10006detail11EmptyKernelIvEEvv,@function
        .size           _ZN3cub18CUB_300001_SM_10006detail11EmptyKernelIvEEvv,(.L_x_88 - _ZN3cub18CUB_300001_SM_10006detail11EmptyKernelIvEEvv)
        .other          _ZN3cub18CUB_300001_SM_10006detail11EmptyKernelIvEEvv,@"STO_CUDA_ENTRY STV_DEFAULT"
_ZN3cub18CUB_300001_SM_10006detail11EmptyKernelIvEEvv:
.text._ZN3cub18CUB_300001_SM_10006detail11EmptyKernelIvEEvv:
[----:B------:R-:W-:Y:S01]  /*0000*/  LDC R1, c[0x0][0x37c] ;  /* 0x0000df00ff017b82 */ /* 0x000fe20000000800 */
[----:B------:R-:W-:Y:S05]  /*0010*/  EXIT ;  /* 0x000000000000794d */ /* 0x000fea0003800000 */
.L_x_0:
[----:B------:R-:W-:-:S00]  /*0020*/  BRA `(.L_x_0) ;  /* 0xfffffffc00fc7947 */ /* 0x000fc0000383ffff */
[----:B------:R-:W-:-:S00]  /*0030*/  NOP ;  /* 0x0000000000007918 */ /* 0x000fc00000000000 */
        /* <DEDUP_REMOVED lines=12> */
.L_x_88:


//--------------------- .text._Z26computeVarianceRatioSmallHPKdPdii --------------------------
	.section	.text._Z26computeVarianceRatioSmallHPKdPdii,"ax",@progbits
	.align	128
        .global         _Z26computeVarianceRatioSmallHPKdPdii
        .type           _Z26computeVarianceRatioSmallHPKdPdii,@function
        .size           _Z26computeVarianceRatioSmallHPKdPdii,(.L_x_85 - _Z26computeVarianceRatioSmallHPKdPdii)
        .other          _Z26computeVarianceRatioSmallHPKdPdii,@"STO_CUDA_ENTRY STV_DEFAULT"
_Z26computeVarianceRatioSmallHPKdPdii:
.text._Z26computeVarianceRatioSmallHPKdPdii:
[----:B------:R-:W-:Y:S01]  /*0000*/  LDC R1, c[0x0][0x37c] ;  /* 0x0000df00ff017b82 */ /* 0x000fe20000000800 */
[----:B------:R-:W0:Y:S01]  /*0010*/  S2R R7, SR_TID.X ;  /* 0x0000000000077919 */ /* 0x000e220000002100 */
[----:B------:R-:W0:Y:S01]  /*0020*/  LDCU UR6, c[0x0][0x360] ;  /* 0x00006c00ff0677ac */ /* 0x000e220008000800 */
[----:B------:R-:W-:Y:S01]  /*0030*/  BSSY.RECONVERGENT B0, `(.L_x_1) ;  /* 0x0000011000007945 */ /* 0x000fe20003800200 */
[----:B------:R-:W1:Y:S01]  /*0040*/  S2R R0, SR_CTAID.X ;  /* 0x0000000000007919 */ /* 0x000e620000002500 */
[----:B------:R-:W2:Y:S01]  /*0050*/  LDCU UR7, c[0x0][0x390] ;  /* 0x00007200ff0777ac */ /* 0x000ea20008000800 */
[----:B------:R-:W3:Y:S01]  /*0060*/  LDCU.64 UR10, c[0x0][0x358] ;  /* 0x00006b00ff0a77ac */ /* 0x000ee20008000a00 */
[C---:B0-----:R-:W-:Y:S02]  /*0070*/  ISETP.GE.U32.AND P0, PT, R7.reuse, UR6, PT ;  /* 0x0000000607007c0c */ /* 0x041fe4000bf06070 */
[C---:B------:R-:W-:Y:S02]  /*0080*/  ISETP.NE.AND P1, PT, R7.reuse, RZ, PT ;  /* 0x000000ff0700720c */ /* 0x040fe40003f25270 */
[----:B--2---:R-:W-:-:S13]  /*0090*/  ISETP.GE.OR P0, PT, R7, UR7, P0 ;  /* 0x0000000707007c0c */ /* 0x004fda0008706670 */
[----:B-1-3--:R-:W-:Y:S05]  /*00a0*/  @P0 BRA `(.L_x_2) ;  /* 0x0000000000240947 */ /* 0x00afea0003800000 */
[----:B------:R-:W0:Y:S01]  /*00b0*/  LDC.64 R2, c[0x0][0x380] ;  /* 0x0000e000ff027b82 */ /* 0x000e220000000a00 */
[----:B------:R-:W-:-:S04]  /*00c0*/  IMAD R5, R0, UR6, R7 ;  /* 0x0000000600057c24 */ /* 0x000fc8000f8e0207 */
[----:B0-----:R-:W-:-:S06]  /*00d0*/  IMAD.WIDE.U32 R2, R5, 0x8, R2 ;  /* 0x0000000805027825 */ /* 0x001fcc00078e0002 */
[----:B------:R-:W2:Y:S01]  /*00e0*/  LDG.E.64.CONSTANT R2, desc[UR10][R2.64] ;  /* 0x0000000a02027981 */ /* 0x000ea2000c1e9b00 */
[----:B------:R-:W0:Y:S01]  /*00f0*/  S2UR UR5, SR_CgaCtaId ;  /* 0x00000000000579c3 */ /* 0x000e220000008800 */
[----:B------:R-:W-:Y:S02]  /*0100*/  UMOV UR4, 0x400 ;  /* 0x0000040000047882 */ /* 0x000fe40000000000 */
[----:B0-----:R-:W-:-:S06]  /*0110*/  ULEA UR4, UR5, UR4, 0x18 ;  /* 0x0000000405047291 */ /* 0x001fcc000f8ec0ff */
[----:B------:R-:W-:-:S05]  /*0120*/  LEA R5, R7, UR4, 0x3 ;  /* 0x0000000407057c11 */ /* 0x000fca000f8e18ff */
[----:B--2---:R0:W-:Y:S02]  /*0130*/  STS.64 [R5], R2 ;  /* 0x0000000205007388 */ /* 0x0041e40000000a00 */
.L_x_2:
[----:B------:R-:W-:Y:S05]  /*0140*/  BSYNC.RECONVERGENT B0 ;  /* 0x0000000000007941 */ /* 0x000fea0003800200 */
.L_x_1:
[----:B------:R-:W-:Y:S06]  /*0150*/  BAR.SYNC.DEFER_BLOCKING 0x0 ;  /* 0x0000000000007b1d */ /* 0x000fec0000010000 */
[----:B------:R-:W-:Y:S05]  /*0160*/  @P1 EXIT ;  /* 0x000000000000194d */ /* 0x000fea0003800000 */
[----:B------:R-:W-:Y:S01]  /*0170*/  UISETP.LT.U32.AND UP0, UPT, UR6, UR7, UPT ;  /* 0x000000070600728c */ /* 0x000fe2000bf01070 */
[----:B0-----:R-:W-:-:S03]  /*0180*/  CS2R R4, SRZ ;  /* 0x0000000000047805 */ /* 0x001fc6000001ff00 */
[----:B------:R-:W-:Y:S02]  /*0190*/  USEL UR5, UR6, UR7, UP0 ;  /* 0x0000000706057287 */ /* 0x000fe40008000000 */
[----:B------:R-:W-:-:S09]  /*01a0*/  UISETP.NE.AND UP0, UPT, UR7, URZ, UPT ;  /* 0x000000ff0700728c */ /* 0x000fd2000bf05270 */
[----:B------:R-:W-:Y:S05]  /*01b0*/  BRA.U !UP0, `(.L_x_3) ;  /* 0x0000000508707547 */ /* 0x000fea000b800000 */
[----:B------:R-:W-:Y:S01]  /*01c0*/  UISETP.GE.U32.AND UP2, UPT, UR5, 0x10, UPT ;  /* 0x000000100500788c */ /* 0x000fe2000bf46070 */
[----:B------:R-:W-:Y:S01]  /*01d0*/  CS2R R4, SRZ ;  /* 0x0000000000047805 */ /* 0x000fe2000001ff00 */
[----:B------:R-:W-:Y:S01]  /*01e0*/  ULOP3.LUT UR9, UR5, 0xf, URZ, 0xc0, !UPT ;  /* 0x0000000f05097892 */ /* 0x000fe2000f8ec0ff */
[----:B------:R-:W-:-:S03]  /*01f0*/  UMOV UR4, URZ ;  /* 0x000000ff00047c82 */ /* 0x000fc60008000000 */
[----:B------:R-:W-:-:S03]  /*0200*/  UISETP.NE.AND UP1, UPT, UR9, URZ, UPT ;  /* 0x000000ff0900728c */ /* 0x000fc6000bf25270 */
[----:B------:R-:W-:Y:S08]  /*0210*/  BRA.U !UP2, `(.L_x_4) ;  /* 0x000000010a907547 */ /* 0x000ff0000b800000 */
[----:B------:R-:W0:Y:S01]  /*0220*/  S2UR UR7, SR_CgaCtaId ;  /* 0x00000000000779c3 */ /* 0x000e220000008800 */
[----:B------:R-:W-:Y:S01]  /*0230*/  UMOV UR4, 0x400 ;  /* 0x0000040000047882 */ /* 0x000fe20000000000 */
[----:B------:R-:W-:Y:S01]  /*0240*/  ULOP3.LUT UR6, UR5, 0xfffffff0, URZ, 0xc0, !UPT ;  /* 0xfffffff005067892 */ /* 0x000fe2000f8ec0ff */
[----:B------:R-:W-:Y:S01]  /*0250*/  CS2R R4, SRZ ;  /* 0x0000000000047805 */ /* 0x000fe2000001ff00 */
[----:B0-----:R-:W-:Y:S02]  /*0260*/  ULEA UR8, UR7, UR4, 0x18 ;  /* 0x0000000407087291 */ /* 0x001fe4000f8ec0ff */
[----:B------:R-:W-:Y:S02]  /*0270*/  UIADD3 UR7, UPT, UPT, -UR6, URZ, URZ ;  /* 0x000000ff06077290 */ /* 0x000fe4000fffe1ff */
[----:B------:R-:W-:Y:S02]  /*0280*/  ULOP3.LUT UR4, UR5, 0x7f0, URZ, 0xc0, !UPT ;  /* 0x000007f005047892 */ /* 0x000fe4000f8ec0ff */
[----:B------:R-:W-:-:S12]  /*0290*/  UIADD3 UR6, UPT, UPT, UR8, 0x40, URZ ;  /* 0x0000004008067890 */ /* 0x000fd8000fffe0ff */
.L_x_5:
[----:B------:R-:W0:Y:S01]  /*02a0*/  LDS.128 R16, [UR6+-0x40] ;  /* 0xffffc006ff107984 */ /* 0x000e220008000c00 */
[----:B------:R-:W-:-:S03]  /*02b0*/  UIADD3 UR7, UPT, UPT, UR7, 0x10, URZ ;  /* 0x0000001007077890 */ /* 0x000fc6000fffe0ff */
[----:B------:R-:W1:Y:S01]  /*02c0*/  LDS.128 R12, [UR6+-0x30] ;  /* 0xffffd006ff0c7984 */ /* 0x000e620008000c00 */
[----:B------:R-:W-:-:S03]  /*02d0*/  UISETP.NE.AND UP2, UPT, UR7, URZ, UPT ;  /* 0x000000ff0700728c */ /* 0x000fc6000bf45270 */
[----:B------:R-:W2:Y:S01]  /*02e0*/  LDS.128 R8, [UR6+-0x20] ;  /* 0xffffe006ff087984 */ /* 0x000ea20008000c00 */
[----:B0-----:R-:W-:-:S03]  /*02f0*/  DADD R16, R16, R4 ;  /* 0x0000000010107229 */ /* 0x001fc60000000004 */
[----:B------:R-:W0:Y:S05]  /*0300*/  LDS.128 R4, [UR6+-0x10] ;  /* 0xfffff006ff047984 */ /* 0x000e2a0008000c00 */
[----:B------:R-:W-:-:S08]  /*0310*/  DADD R16, R18, R16 ;  /* 0x0000000012107229 */ /* 0x000fd00000000010 */
[----:B-1----:R-:W-:-:S08]  /*0320*/  DADD R12, R16, R12 ;  /* 0x00000000100c7229 */ /* 0x002fd0000000000c */
[----:B------:R-:W-:Y:S02]  /*0330*/  DADD R2, R14, R12 ;  /* 0x000000000e027229 */ /* 0x000fe4000000000c */
[----:B------:R-:W1:Y:S06]  /*0340*/  LDS.128 R12, [UR6] ;  /* 0x00000006ff0c7984 */ /* 0x000e6c0008000c00 */
[----:B--2---:R-:W-:-:S08]  /*0350*/  DADD R2, R2, R8 ;  /* 0x0000000002027229 */ /* 0x004fd00000000008 */
[----:B------:R-:W-:Y:S01]  /*0360*/  DADD R2, R10, R2 ;  /* 0x000000000a027229 */ /* 0x000fe20000000002 */
[----:B------:R-:W2:Y:S07]  /*0370*/  LDS.128 R8, [UR6+0x10] ;  /* 0x00001006ff087984 */ /* 0x000eae0008000c00 */
[----:B0-----:R-:W-:-:S08]  /*0380*/  DADD R2, R2, R4 ;  /* 0x0000000002027229 */ /* 0x001fd00000000004 */
[----:B------:R-:W-:Y:S01]  /*0390*/  DADD R2, R6, R2 ;  /* 0x0000000006027229 */ /* 0x000fe20000000002 */
[----:B------:R-:W0:Y:S07]  /*03a0*/  LDS.128 R4, [UR6+0x20] ;  /* 0x00002006ff047984 */ /* 0x000e2e0008000c00 */
[----:B-1----:R-:W-:-:S08]  /*03b0*/  DADD R2, R2, R12 ;  /* 0x0000000002027229 */ /* 0x002fd0000000000c */
[----:B------:R-:W-:Y:S01]  /*03c0*/  DADD R2, R14, R2 ;  /* 0x000000000e027229 */ /* 0x000fe20000000002 */
[----:B------:R-:W1:Y:S01]  /*03d0*/  LDS.128 R12, [UR6+0x30] ;  /* 0x00003006ff0c7984 */ /* 0x000e620008000c00 */
[----:B------:R-:W-:-:S06]  /*03e0*/  UIADD3 UR6, UPT, UPT, UR6, 0x80, URZ ;  /* 0x0000008006067890 */ /* 0x000fcc000fffe0ff */
[----:B--2---:R-:W-:-:S08]  /*03f0*/  DADD R2, R2, R8 ;  /* 0x0000000002027229 */ /* 0x004fd00000000008 */
[----:B------:R-:W-:-:S08]  /*0400*/  DADD R2, R10, R2 ;  /* 0x000000000a027229 */ /* 0x000fd00000000002 */
[----:B0-----:R-:W-:-:S08]  /*0410*/  DADD R2, R2, R4 ;  /* 0x0000000002027229 */ /* 0x001fd00000000004 */
[----:B------:R-:W-:-:S08]  /*0420*/  DADD R2, R6, R2 ;  /* 0x0000000006027229 */ /* 0x000fd00000000002 */
[----:B-1----:R-:W-:-:S08]  /*0430*/  DADD R2, R2, R12 ;  /* 0x0000000002027229 */ /* 0x002fd0000000000c */
[----:B------:R-:W-:Y:S01]  /*0440*/  DADD R4, R14, R2 ;  /* 0x000000000e047229 */ /* 0x000fe20000000002 */
[----:B------:R-:W-:Y:S10]  /*0450*/  BRA.U UP2, `(.L_x_5) ;  /* 0xfffffffd02907547 */ /* 0x000ff4000b83ffff */
.L_x_4:
[----:B------:R-:W-:Y:S05]  /*0460*/  BRA.U !UP1, `(.L_x_3) ;  /* 0x0000000109c47547 */ /* 0x000fea000b800000 */
[----:B------:R-:W-:Y:S02]  /*0470*/  UISETP.GE.U32.AND UP1, UPT, UR9, 0x8, UPT ;  /* 0x000000080900788c */ /* 0x000fe4000bf26070 */
[----:B------:R-:W-:-:S04]  /*0480*/  ULOP3.LUT UR8, UR5, 0x7, URZ, 0xc0, !UPT ;  /* 0x0000000705087892 */ /* 0x000fc8000f8ec0ff */
[----:B------:R-:W-:-:S03]  /*0490*/  UISETP.NE.AND UP2, UPT, UR8, URZ, UPT ;  /* 0x000000ff0800728c */ /* 0x000fc6000bf45270 */
[----:B------:R-:W-:Y:S08]  /*04a0*/  BRA.U !UP1, `(.L_x_6) ;  /* 0x0000000109447547 */ /* 0x000ff0000b800000 */
[----:B------:R-:W0:Y:S01]  /*04b0*/  S2UR UR7, SR_CgaCtaId ;  /* 0x00000000000779c3 */ /* 0x000e220000008800 */
[----:B------:R-:W-:Y:S02]  /*04c0*/  UMOV UR6, 0x400 ;  /* 0x0000040000067882 */ /* 0x000fe40000000000 */
[----:B0-----:R-:W-:-:S04]  /*04d0*/  ULEA UR6, UR7, UR6, 0x18 ;  /* 0x0000000607067291 */ /* 0x001fc8000f8ec0ff */
[----:B------:R-:W-:Y:S02]  /*04e0*/  ULEA UR6, UR4, UR6, 0x3 ;  /* 0x0000000604067291 */ /* 0x000fe4000f8e18ff */
[----:B------:R-:W-:-:S07]  /*04f0*/  UIADD3 UR4, UPT, UPT, UR4, 0x8, URZ ;  /* 0x0000000804047890 */ /* 0x000fce000fffe0ff */
[----:B------:R-:W0:Y:S04]  /*0500*/  LDS.128 R16, [UR6] ;  /* 0x00000006ff107984 */ /* 0x000e280008000c00 */
[----:B------:R-:W1:Y:S04]  /*0510*/  LDS.128 R8, [UR6+0x10] ;  /* 0x00001006ff087984 */ /* 0x000e680008000c00 */
[----:B------:R-:W2:Y:S01]  /*0520*/  LDS.128 R12, [UR6+0x20] ;  /* 0x00002006ff0c7984 */ /* 0x000ea20008000c00 */
[----:B0-----:R-:W-:-:S03]  /*0530*/  DADD R16, R4, R16 ;  /* 0x0000000004107229 */ /* 0x001fc60000000010 */
[----:B------:R-:W0:Y:S05]  /*0540*/  LDS.128 R4, [UR6+0x30] ;  /* 0x00003006ff047984 */ /* 0x000e2a0008000c00 */
[----:B------:R-:W-:-:S08]  /*0550*/  DADD R16, R16, R18 ;  /* 0x0000000010107229 */ /* 0x000fd00000000012 */
[----:B-1----:R-:W-:-:S08]  /*0560*/  DADD R8, R16, R8 ;  /* 0x0000000010087229 */ /* 0x002fd00000000008 */
[----:B------:R-:W-:-:S08]  /*0570*/  DADD R8, R8, R10 ;  /* 0x0000000008087229 */ /* 0x000fd0000000000a */
[----:B--2---:R-:W-:-:S08]  /*0580*/  DADD R8, R8, R12 ;  /* 0x0000000008087229 */ /* 0x004fd0000000000c */
[----:B------:R-:W-:-:S08]  /*0590*/  DADD R8, R8, R14 ;  /* 0x0000000008087229 */ /* 0x000fd0000000000e */
[----:B0-----:R-:W-:-:S08]  /*05a0*/  DADD R4, R8, R4 ;  /* 0x0000000008047229 */ /* 0x001fd00000000004 */
[----:B------:R-:W-:-:S11]  /*05b0*/  DADD R4, R4, R6 ;  /* 0x0000000004047229 */ /* 0x000fd60000000006 */
.L_x_6:
        /* <DEDUP_REMOVED lines=11> */
[----:B------:R-:W1:Y:S01]  /*0670*/  LDS.128 R8, [UR7+0x10] ;  /* 0x00001007ff087984 */ /* 0x000e620008000c00 */
[----:B0-----:R-:W-:-:S08]  /*0680*/  DADD R12, R4, R12 ;  /* 0x00000000040c7229 */ /* 0x001fd0000000000c */
[----:B------:R-:W-:-:S08]  /*0690*/  DADD R12, R12, R14 ;  /* 0x000000000c0c7229 */ /* 0x000fd0000000000e */
[----:B-1----:R-:W-:-:S08]  /*06a0*/  DADD R8, R12, R8 ;  /* 0x000000000c087229 */ /* 0x002fd00000000008 */
[----:B------:R-:W-:-:S11]  /*06b0*/  DADD R4, R8, R10 ;  /* 0x0000000008047229 */ /* 0x000fd6000000000a */
.L_x_7:
[----:B------:R-:W-:Y:S05]  /*06c0*/  BRA.U !UP2, `(.L_x_3) ;  /* 0x000000010a2c7547 */ /* 0x000fea000b800000 */
[----:B------:R-:W0:Y:S01]  /*06d0*/  S2UR UR8, SR_CgaCtaId ;  /* 0x00000000000879c3 */ /* 0x000e220000008800 */
[----:B------:R-:W-:Y:S01]  /*06e0*/  UMOV UR7, 0x400 ;  /* 0x0000040000077882 */ /* 0x000fe20000000000 */
[----:B------:R-:W-:Y:S02]  /*06f0*/  UIADD3 UR6, UPT, UPT, -UR6, URZ, URZ ;  /* 0x000000ff06067290 */ /* 0x000fe4000fffe1ff */
[----:B0-----:R-:W-:-:S04]  /*0700*/  ULEA UR7, UR8, UR7, 0x18 ;  /* 0x0000000708077291 */ /* 0x001fc8000f8ec0ff */
[----:B------:R-:W-:-:S12]  /*0710*/  ULEA UR4, UR4, UR7, 0x3 ;  /* 0x0000000704047291 */ /* 0x000fd8000f8e18ff */
.L_x_8:
[----:B------:R-:W0:Y:S01]  /*0720*/  LDS.64 R2, [UR4] ;  /* 0x00000004ff027984 */ /* 0x000e220008000a00 */
[----:B------:R-:W-:Y:S02]  /*0730*/  UIADD3 UR6, UPT, UPT, UR6, 0x1, URZ ;  /* 0x0000000106067890 */ /* 0x000fe4000fffe0ff */
[----:B------:R-:W-:Y:S02]  /*0740*/  UIADD3 UR4, UPT, UPT, UR4, 0x8, URZ ;  /* 0x0000000804047890 */ /* 0x000fe4000fffe0ff */
[----:B------:R-:W-:Y:S01]  /*0750*/  UISETP.NE.AND UP1, UPT, UR6, URZ, UPT ;  /* 0x000000ff0600728c */ /* 0x000fe2000bf25270 */
[----:B0-----:R-:W-:-:S08]  /*0760*/  DADD R4, R2, R4 ;  /* 0x0000000002047229 */ /* 0x001fd00000000004 */
[----:B------:R-:W-:Y:S05]  /*0770*/  BRA.U UP1, `(.L_x_8) ;  /* 0xfffffffd01e87547 */ /* 0x000fea000b83ffff */
.L_x_3:
[----:B------:R-:W0:Y:S01]  /*0780*/  I2F.F64.U32 R6, UR5 ;  /* 0x0000000500067d12 */ /* 0x000e220008201800 */
[----:B------:R-:W-:Y:S01]  /*0790*/  IMAD.MOV.U32 R2, RZ, RZ, 0x1 ;  /* 0x00000001ff027424 */ /* 0x000fe200078e00ff */
[----:B------:R-:W-:-:S06]  /*07a0*/  FSETP.GEU.AND P1, PT, |R5|, 6.5827683646048100446e-37, PT ;  /* 0x036000000500780b */ /* 0x000fcc0003f2e200 */
[----:B0-----:R-:W0:Y:S02]  /*07b0*/  MUFU.RCP64H R3, R7 ;  /* 0x0000000700037308 */ /* 0x001e240000001800 */
[----:B0-----:R-:W-:-:S08]  /*07c0*/  DFMA R8, -R6, R2, 1 ;  /* 0x3ff000000608742b */ /* 0x001fd00000000102 */
[----:B------:R-:W-:-:S08]  /*07d0*/  DFMA R8, R8, R8, R8 ;  /* 0x000000080808722b */ /* 0x000fd00000000008 */
[----:B------:R-:W-:-:S08]  /*07e0*/  DFMA R8, R2, R8, R2 ;  /* 0x000000080208722b */ /* 0x000fd00000000002 */
[----:B------:R-:W-:-:S08]  /*07f0*/  DFMA R2, -R6, R8, 1 ;  /* 0x3ff000000602742b */ /* 0x000fd00000000108 */
[----:B------:R-:W-:-:S08]  /*0800*/  DFMA R2, R8, R2, R8 ;  /* 0x000000020802722b */ /* 0x000fd00000000008 */
[----:B------:R-:W-:-:S08]  /*0810*/  DMUL R8, R2, R4 ;  /* 0x0000000402087228 */ /* 0x000fd00000000000 */
[----:B------:R-:W-:-:S08]  /*0820*/  DFMA R10, -R6, R8, R4 ;  /* 0x00000008060a722b */ /* 0x000fd00000000104 */
[----:B------:R-:W-:-:S10]  /*0830*/  DFMA R2, R2, R10, R8 ;  /* 0x0000000a0202722b */ /* 0x000fd40000000008 */
[----:B------:R-:W-:-:S05]  /*0840*/  FFMA R8, RZ, R7, R3 ;  /* 0x00000007ff087223 */ /* 0x000fca0000000003 */
[----:B------:R-:W-:-:S13]  /*0850*/  FSETP.GT.AND P0, PT, |R8|, 1.469367938527859385e-39, PT ;  /* 0x001000000800780b */ /* 0x000fda0003f04200 */
[----:B------:R-:W-:Y:S05]  /*0860*/  @P0 BRA P1, `(.L_x_9) ;  /* 0x0000000000180947 */ /* 0x000fea0000800000 */
[----:B------:R-:W-:Y:S01]  /*0870*/  IMAD.MOV.U32 R16, RZ, RZ, R4 ;  /* 0x000000ffff107224 */ /* 0x000fe200078e0004 */
[----:B------:R-:W-:Y:S01]  /*0880*/  MOV R10, 0x8d0 ;  /* 0x000008d0000a7802 */ /* 0x000fe20000000f00 */
[----:B------:R-:W-:Y:S02]  /*0890*/  IMAD.MOV.U32 R17, RZ, RZ, R5 ;  /* 0x000000ffff117224 */ /* 0x000fe400078e0005 */
[----:B------:R-:W-:Y:S02]  /*08a0*/  IMAD.MOV.U32 R4, RZ, RZ, R6 ;  /* 0x000000ffff047224 */ /* 0x000fe400078e0006 */
[----:B------:R-:W-:-:S07]  /*08b0*/  IMAD.MOV.U32 R5, RZ, RZ, R7 ;  /* 0x000000ffff057224 */ /* 0x000fce00078e0007 */
[----:B------:R-:W-:Y:S05]  /*08c0*/  CALL.REL.NOINC `($__internal_0_$__cuda_sm20_div_rn_f64_full) ;  /* 0x0000000400a47944 */ /* 0x000fea0003c00000 */
.L_x_9:
[----:B------:R-:W-:Y:S01]  /*08d0*/  CS2R R16, SRZ ;  /* 0x0000000000107805 */ /* 0x000fe2000001ff00 */
[----:B------:R-:W-:Y:S06]  /*08e0*/  BRA.U !UP0, `(.L_x_10) ;  /* 0x0000000508447547 */ /* 0x000fec000b800000 */
        /* <DEDUP_REMOVED lines=14> */
.L_x_12:
[----:B------:R-:W0:Y:S01]  /*09d0*/  LDS.128 R12, [UR6+-0x20] ;  /* 0xffffe006ff0c7984 */ /* 0x000e220008000c00 */
[----:B------:R-:W-:-:S03]  /*09e0*/  UIADD3 UR7, UPT, UPT, UR7, 0x8, URZ ;  /* 0x0000000807077890 */ /* 0x000fc6000fffe0ff */
[----:B------:R-:W1:Y:S01]  /*09f0*/  LDS.128 R4, [UR6+-0x10] ;  /* 0xfffff006ff047984 */ /* 0x000e620008000c00 */
[----:B------:R-:W-:-:S03]  /*0a00*/  UISETP.NE.AND UP0, UPT, UR7, URZ, UPT ;  /* 0x000000ff0700728c */ /* 0x000fc6000bf05270 */
[----:B------:R-:W2:Y:S01]  /*0a10*/  LDS.128 R8, [UR6] ;  /* 0x00000006ff087984 */ /* 0x000ea20008000c00 */
[--C-:B0-----:R-:W-:Y:S02]  /*0a20*/  DADD R12, R12, -R2.reuse ;  /* 0x000000000c0c7229 */ /* 0x101fe40000000802 */
[--C-:B------:R-:W-:Y:S02]  /*0a30*/  DADD R18, R14, -R2.reuse ;  /* 0x000000000e127229 */ /* 0x100fe40000000802 */
[--C-:B-1----:R-:W-:Y:S02]  /*0a40*/  DADD R4, R4, -R2.reuse ;  /* 0x0000000004047229 */ /* 0x102fe40000000802 */
[----:B------:R-:W-:Y:S02]  /*0a50*/  DADD R6, R6, -R2 ;  /* 0x0000000006067229 */ /* 0x000fe40000000802 */
[----:B------:R-:W-:Y:S02]  /*0a60*/  DFMA R16, R12, R12, R16 ;  /* 0x0000000c0c10722b */ /* 0x000fe40000000010 */
[----:B------:R-:W0:Y:S01]  /*0a70*/  LDS.128 R12, [UR6+0x10] ;  /* 0x00001006ff0c7984 */ /* 0x000e220008000c00 */
[--C-:B--2---:R-:W-:Y:S01]  /*0a80*/  DADD R8, R8, -R2.reuse ;  /* 0x0000000008087229 */ /* 0x104fe20000000802 */
[----:B------:R-:W-:Y:S01]  /*0a90*/  UIADD3 UR6, UPT, UPT, UR6, 0x40, URZ ;  /* 0x0000004006067890 */ /* 0x000fe2000fffe0ff */
[----:B------:R-:W-:-:S03]  /*0aa0*/  DADD R10, R10, -R2 ;  /* 0x000000000a0a7229 */ /* 0x000fc60000000802 */
[----:B------:R-:W-:-:S08]  /*0ab0*/  DFMA R16, R18, R18, R16 ;  /* 0x000000121210722b */ /* 0x000fd00000000010 */
[----:B------:R-:W-:-:S08]  /*0ac0*/  DFMA R16, R4, R4, R16 ;  /* 0x000000040410722b */ /* 0x000fd00000000010 */
[----:B------:R-:W-:-:S08]  /*0ad0*/  DFMA R16, R6, R6, R16 ;  /* 0x000000060610722b */ /* 0x000fd00000000010 */
[----:B------:R-:W-:-:S08]  /*0ae0*/  DFMA R16, R8, R8, R16 ;  /* 0x000000080810722b */ /* 0x000fd00000000010 */
[----:B------:R-:W-:Y:S02]  /*0af0*/  DFMA R16, R10, R10, R16 ;  /* 0x0000000a0a10722b */ /* 0x000fe40000000010 */
[--C-:B0-----:R-:W-:Y:S02]  /*0b00*/  DADD R12, R12, -R2.reuse ;  /* 0x000000000c0c7229 */ /* 0x101fe40000000802 */
[----:B------:R-:W-:-:S06]  /*0b10*/  DADD R14, R14, -R2 ;  /* 0x000000000e0e7229 */ /* 0x000fcc0000000802 */
[----:B------:R-:W-:-:S08]  /*0b20*/  DFMA R16, R12, R12, R16 ;  /* 0x0000000c0c10722b */ /* 0x000fd00000000010 */
[----:B------:R-:W-:Y:S01]  /*0b30*/  DFMA R16, R14, R14, R16 ;  /* 0x0000000e0e10722b */ /* 0x000fe20000000010 */
[----:B------:R-:W-:Y:S10]  /*0b40*/  BRA.U UP0, `(.L_x_12) ;  /* 0xfffffffd00a07547 */ /* 0x000ff4000b83ffff */
.L_x_11:
        /* <DEDUP_REMOVED lines=12> */
[----:B0-----:R-:W-:Y:S02]  /*0c10*/  DADD R8, R8, -R2 ;  /* 0x0000000008087229 */ /* 0x001fe40000000802 */
[----:B------:R-:W-:Y:S02]  /*0c20*/  DADD R10, -R2, R10 ;  /* 0x00000000020a7229 */ /* 0x000fe4000000010a */
[----:B-1----:R-:W-:Y:S02]  /*0c30*/  DADD R4, R4, -R2 ;  /* 0x0000000004047229 */ /* 0x002fe40000000802 */
[----:B------:R-:W-:-:S02]  /*0c40*/  DADD R6, -R2, R6 ;  /* 0x0000000002067229 */ /* 0x000fc40000000106 */
[----:B------:R-:W-:-:S08]  /*0c50*/  DFMA R8, R8, R8, R16 ;  /* 0x000000080808722b */ /* 0x000fd00000000010 */
[----:B------:R-:W-:-:S08]  /*0c60*/  DFMA R8, R10, R10, R8 ;  /* 0x0000000a0a08722b */ /* 0x000fd00000000008 */
[----:B------:R-:W-:-:S08]  /*0c70*/  DFMA R8, R4, R4, R8 ;  /* 0x000000040408722b */ /* 0x000fd00000000008 */
[----:B------:R-:W-:-:S11]  /*0c80*/  DFMA R16, R6, R6, R8 ;  /* 0x000000060610722b */ /* 0x000fd60000000008 */
.L_x_13:
[----:B------:R-:W-:Y:S05]  /*0c90*/  BRA.U !UP1, `(.L_x_10) ;  /* 0x0000000109587547 */ /* 0x000fea000b800000 */
[----:B------:R-:W-:Y:S02]  /*0ca0*/  UISETP.NE.AND UP0, UPT, UR8, 0x1, UPT ;  /* 0x000000010800788c */ /* 0x000fe4000bf05270 */
[----:B------:R-:W-:-:S04]  /*0cb0*/  ULOP3.LUT UR6, UR5, 0x1, URZ, 0xc0, !UPT ;  /* 0x0000000105067892 */ /* 0x000fc8000f8ec0ff */
[----:B------:R-:W-:-:S03]  /*0cc0*/  UISETP.NE.U32.AND UP1, UPT, UR6, 0x1, UPT ;  /* 0x000000010600788c */ /* 0x000fc6000bf25070 */
[----:B------:R-:W-:Y:S08]  /*0cd0*/  BRA.U !UP0, `(.L_x_14) ;  /* 0x0000000108287547 */ /* 0x000ff0000b800000 */
[----:B------:R-:W0:Y:S01]  /*0ce0*/  S2UR UR7, SR_CgaCtaId ;  /* 0x00000000000779c3 */ /* 0x000e220000008800 */
[----:B------:R-:W-:Y:S02]  /*0cf0*/  UMOV UR6, 0x400 ;  /* 0x0000040000067882 */ /* 0x000fe40000000000 */
[----:B0-----:R-:W-:-:S04]  /*0d00*/  ULEA UR6, UR7, UR6, 0x18 ;  /* 0x0000000607067291 */ /* 0x001fc8000f8ec0ff */
[----:B------:R-:W-:Y:S02]  /*0d10*/  ULEA UR6, UR4, UR6, 0x3 ;  /* 0x0000000604067291 */ /* 0x000fe4000f8e18ff */
[----:B------:R-:W-:-:S07]  /*0d20*/  UIADD3 UR4, UPT, UPT, UR4, 0x2, URZ ;  /* 0x0000000204047890 */ /* 0x000fce000fffe0ff */
[----:B------:R-:W0:Y:S02]  /*0d30*/  LDS.128 R4, [UR6] ;  /* 0x00000006ff047984 */ /* 0x000e240008000c00 */
[----:B0-----:R-:W-:Y:S02]  /*0d40*/  DADD R4, R4, -R2 ;  /* 0x0000000004047229 */ /* 0x001fe40000000802 */
[----:B------:R-:W-:-:S06]  /*0d50*/  DADD R6, -R2, R6 ;  /* 0x0000000002067229 */ /* 0x000fcc0000000106 */
[----:B------:R-:W-:-:S08]  /*0d60*/  DFMA R16, R4, R4, R16 ;  /* 0x000000040410722b */ /* 0x000fd00000000010 */
[----:B------:R-:W-:-:S11]  /*0d70*/  DFMA R16, R6, R6, R16 ;  /* 0x000000060610722b */ /* 0x000fd60000000010 */
.L_x_14:
[----:B------:R-:W-:Y:S05]  /*0d80*/  BRA.U UP1, `(.L_x_10) ;  /* 0x00000001011c7547 */ /* 0x000fea000b800000 */
[----:B------:R-:W0:Y:S01]  /*0d90*/  S2UR UR7, SR_CgaCtaId ;  /* 0x00000000000779c3 */ /* 0x000e220000008800 */
[----:B------:R-:W-:Y:S02]  /*0da0*/  UMOV UR6, 0x400 ;  /* 0x0000040000067882 */ /* 0x000fe40000000000 */
[----:B0-----:R-:W-:-:S04]  /*0db0*/  ULEA UR6, UR7, UR6, 0x18 ;  /* 0x0000000607067291 */ /* 0x001fc8000f8ec0ff */
[----:B------:R-:W-:-:S09]  /*0dc0*/  ULEA UR4, UR4, UR6, 0x3 ;  /* 0x0000000604047291 */ /* 0x000fd2000f8e18ff */
[----:B------:R-:W0:Y:S02]  /*0dd0*/  LDS.64 R4, [UR4] ;  /* 0x00000004ff047984 */ /* 0x000e240008000a00 */
[----:B0-----:R-:W-:-:S08]  /*0de0*/  DADD R4, R4, -R2 ;  /* 0x0000000004047229 */ /* 0x001fd00000000802 */
[----:B------:R-:W-:-:S11]  /*0df0*/  DFMA R16, R4, R4, R16 ;  /* 0x000000040410722b */ /* 0x000fd60000000010 */
.L_x_10:
[----:B------:R-:W-:Y:S01]  /*0e00*/  UIADD3 UR5, UPT, UPT, UR5, -0x1, URZ ;  /* 0xffffffff05057890 */ /* 0x000fe2000fffe0ff */
[----:B------:R-:W-:Y:S01]  /*0e10*/  IMAD.MOV.U32 R2, RZ, RZ, 0x1 ;  /* 0x00000001ff027424 */ /* 0x000fe200078e00ff */
[----:B------:R-:W-:-:S07]  /*0e20*/  FSETP.GEU.AND P1, PT, |R17|, 6.5827683646048100446e-37, PT ;  /* 0x036000001100780b */ /* 0x000fce0003f2e200 */
[----:B------:R-:W0:Y:S08]  /*0e30*/  I2F.F64.U32 R4, UR5 ;  /* 0x0000000500047d12 */ /* 0x000e300008201800 */
        /* <DEDUP_REMOVED lines=12> */
[----:B------:R-:W-:-:S07]  /*0f00*/  MOV R10, 0xf20 ;  /* 0x00000f20000a7802 */ /* 0x000fce0000000f00 */
[----:B------:R-:W-:Y:S05]  /*0f10*/  CALL.REL.NOINC `($__internal_0_$__cuda_sm20_div_rn_f64_full) ;  /* 0x0000000000107944 */ /* 0x000fea0003c00000 */
.L_x_15:
[----:B------:R-:W0:Y:S02]  /*0f20*/  LDC.64 R4, c[0x0][0x388] ;  /* 0x0000e200ff047b82 */ /* 0x000e240000000a00 */
[----:B0-----:R-:W-:-:S05]  /*0f30*/  IMAD.WIDE.U32 R4, R0, 0x8, R4 ;  /* 0x0000000800047825 */ /* 0x001fca00078e0004 */
[----:B------:R-:W-:Y:S01]  /*0f40*/  STG.E.64 desc[UR10][R4.64], R2 ;  /* 0x0000000204007986 */ /* 0x000fe2000c101b0a */
[----:B------:R-:W-:Y:S05]  /*0f50*/  EXIT ;  /* 0x000000000000794d */ /* 0x000fea0003800000 */
        .weak           $__internal_0_$__cuda_sm20_div_rn_f64_full
        .type           $__internal_0_$__cuda_sm20_div_rn_f64_full,@function
        .size           $__internal_0_$__cuda_sm20_div_rn_f64_full,(.L_x_85 - $__internal_0_$__cuda_sm20_div_rn_f64_full)
$__internal_0_$__cuda_sm20_div_rn_f64_full:
[C---:B------:R-:W-:Y:S01]  /*0f60*/  FSETP.GEU.AND P0, PT, |R5|.reuse, 1.469367938527859385e-39, PT ;  /* 0x001000000500780b */ /* 0x040fe20003f0e200 */
[----:B------:R-:W-:Y:S01]  /*0f70*/  IMAD.MOV.U32 R12, RZ, RZ, 0x1 ;  /* 0x00000001ff0c7424 */ /* 0x000fe200078e00ff */
[C---:B------:R-:W-:Y:S01]  /*0f80*/  LOP3.LUT R2, R5.reuse, 0x800fffff, RZ, 0xc0, !PT ;  /* 0x800fffff05027812 */ /* 0x040fe200078ec0ff */
[----:B------:R-:W-:Y:S01]  /*0f90*/  IMAD.MOV.U32 R14, RZ, RZ, 0x1ca00000 ;  /* 0x1ca00000ff0e7424 */ /* 0x000fe200078e00ff */
[----:B------:R-:W-:Y:S02]  /*0fa0*/  LOP3.LUT R20, R5, 0x7ff00000, RZ, 0xc0, !PT ;  /* 0x7ff0000005147812 */ /* 0x000fe400078ec0ff */
[----:B------:R-:W-:Y:S01]  /*0fb0*/  LOP3.LUT R3, R2, 0x3ff00000, RZ, 0xfc, !PT ;  /* 0x3ff0000002037812 */ /* 0x000fe200078efcff */
[----:B------:R-:W-:-:S06]  /*0fc0*/  IMAD.MOV.U32 R2, RZ, RZ, R4 ;  /* 0x000000ffff027224 */ /* 0x000fcc00078e0004 */
[----:B------:R-:W-:-:S06]  /*0fd0*/  @!P0 DMUL R2, R4, 8.98846567431157953865e+307 ;  /* 0x7fe0000004028828 */ /* 0x000fcc0000000000 */
[----:B------:R-:W0:Y:S02]  /*0fe0*/  MUFU.RCP64H R13, R3 ;  /* 0x00000003000d7308 */ /* 0x000e240000001800 */
[----:B0-----:R-:W-:-:S08]  /*0ff0*/  DFMA R6, R12, -R2, 1 ;  /* 0x3ff000000c06742b */ /* 0x001fd00000000802 */
[----:B------:R-:W-:-:S08]  /*1000*/  DFMA R6, R6, R6, R6 ;  /* 0x000000060606722b */ /* 0x000fd00000000006 */
[----:B------:R-:W-:Y:S01]  /*1010*/  DFMA R12, R12, R6, R12 ;  /* 0x000000060c0c722b */ /* 0x000fe2000000000c */
[----:B------:R-:W-:Y:S02]  /*1020*/  IMAD.MOV.U32 R7, RZ, RZ, R17 ;  /* 0x000000ffff077224 */ /* 0x000fe400078e0011 */
[----:B------:R-:W-:-:S03]  /*1030*/  IMAD.MOV.U32 R6, RZ, RZ, R16 ;  /* 0x000000ffff067224 */ /* 0x000fc600078e0010 */
[----:B------:R-:W-:Y:S02]  /*1040*/  LOP3.LUT R11, R7, 0x7ff00000, RZ, 0xc0, !PT ;  /* 0x7ff00000070b7812 */ /* 0x000fe400078ec0ff */
[----:B------:R-:W-:Y:S01]  /*1050*/  DFMA R16, R12, -R2, 1 ;  /* 0x3ff000000c10742b */ /* 0x000fe20000000802 */
[----:B------:R-:W-:Y:S01]  /*1060*/  IMAD.MOV.U32 R8, RZ, RZ, R6 ;  /* 0x000000ffff087224 */ /* 0x000fe200078e0006 */
[----:B------:R-:W-:Y:S01]  /*1070*/  ISETP.GE.U32.AND P1, PT, R11, R20, PT ;  /* 0x000000140b00720c */ /* 0x000fe20003f26070 */
[----:B------:R-:W-:-:S03]  /*1080*/  IMAD.MOV.U32 R21, RZ, RZ, R11 ;  /* 0x000000ffff157224 */ /* 0x000fc600078e000b */
[----:B------:R-:W-:Y:S02]  /*1090*/  SEL R9, R14, 0x63400000, !P1 ;  /* 0x634000000e097807 */ /* 0x000fe40004800000 */
[----:B------:R-:W-:Y:S01]  /*10a0*/  DFMA R12, R12, R16, R12 ;  /* 0x000000100c0c722b */ /* 0x000fe2000000000c */
[----:B------:R-:W-:Y:S02]  /*10b0*/  FSETP.GEU.AND P1, PT, |R7|, 1.469367938527859385e-39, PT ;  /* 0x001000000700780b */ /* 0x000fe40003f2e200 */
[----:B------:R-:W-:-:S11]  /*10c0*/  LOP3.LUT R9, R9, 0x800fffff, R7, 0xf8, !PT ;  /* 0x800fffff09097812 */ /* 0x000fd600078ef807 */
[----:B------:R-:W-:Y:S05]  /*10d0*/  @P1 BRA `(.L_x_16) ;  /* 0x0000000000201947 */ /* 0x000fea0003800000 */
[----:B------:R-:W-:-:S04]  /*10e0*/  LOP3.LUT R16, R5, 0x7ff00000, RZ, 0xc0, !PT ;  /* 0x7ff0000005107812 */ /* 0x000fc800078ec0ff */
[----:B------:R-:W-:Y:S01]  /*10f0*/  ISETP.GE.U32.AND P1, PT, R11, R16, PT ;  /* 0x000000100b00720c */ /* 0x000fe20003f26070 */
[----:B------:R-:W-:-:S03]  /*1100*/  IMAD.MOV.U32 R16, RZ, RZ, RZ ;  /* 0x000000ffff107224 */ /* 0x000fc600078e00ff */
[----:B------:R-:W-:-:S04]  /*1110*/  SEL R15, R14, 0x63400000, !P1 ;  /* 0x634000000e0f7807 */ /* 0x000fc80004800000 */
[----:B------:R-:W-:-:S04]  /*1120*/  LOP3.LUT R15, R15, 0x80000000, R7, 0xf8, !PT ;  /* 0x800000000f0f7812 */ /* 0x000fc800078ef807 */
[----:B------:R-:W-:-:S06]  /*1130*/  LOP3.LUT R17, R15, 0x100000, RZ, 0xfc, !PT ;  /* 0x001000000f117812 */ /* 0x000fcc00078efcff */
[----:B------:R-:W-:-:S10]  /*1140*/  DFMA R8, R8, 2, -R16 ;  /* 0x400000000808782b */ /* 0x000fd40000000810 */
[----:B------:R-:W-:-:S07]  /*1150*/  LOP3.LUT R21, R9, 0x7ff00000, RZ, 0xc0, !PT ;  /* 0x7ff0000009157812 */ /* 0x000fce00078ec0ff */
.L_x_16:
[----:B------:R-:W-:Y:S01]  /*1160*/  @!P0 LOP3.LUT R20, R3, 0x7ff00000, RZ, 0xc0, !PT ;  /* 0x7ff0000003148812 */ /* 0x000fe200078ec0ff */
[----:B------:R-:W-:Y:S01]  /*1170*/  VIADD R15, R21, 0xffffffff ;  /* 0xffffffff150f7836 */ /* 0x000fe20000000000 */
[----:B------:R-:W-:-:S03]  /*1180*/  DMUL R16, R12, R8 ;  /* 0x000000080c107228 */ /* 0x000fc60000000000 */
[----:B------:R-:W-:Y:S01]  /*1190*/  VIADD R22, R20, 0xffffffff ;  /* 0xffffffff14167836 */ /* 0x000fe20000000000 */
[----:B------:R-:W-:-:S04]  /*11a0*/  ISETP.GT.U32.AND P0, PT, R15, 0x7feffffe, PT ;  /* 0x7feffffe0f00780c */ /* 0x000fc80003f04070 */
[----:B------:R-:W-:Y:S01]  /*11b0*/  ISETP.GT.U32.OR P0, PT, R22, 0x7feffffe, P0 ;  /* 0x7feffffe1600780c */ /* 0x000fe20000704470 */
[----:B------:R-:W-:-:S08]  /*11c0*/  DFMA R18, R16, -R2, R8 ;  /* 0x800000021012722b */ /* 0x000fd00000000008 */
[----:B------:R-:W-:-:S04]  /*11d0*/  DFMA R12, R12, R18, R16 ;  /* 0x000000120c0c722b */ /* 0x000fc80000000010 */
[----:B------:R-:W-:Y:S07]  /*11e0*/  @P0 BRA `(.L_x_17) ;  /* 0x00000000006c0947 */ /* 0x000fee0003800000 */
[----:B------:R-:W-:-:S04]  /*11f0*/  LOP3.LUT R16, R5, 0x7ff00000, RZ, 0xc0, !PT ;  /* 0x7ff0000005107812 */ /* 0x000fc800078ec0ff */
[CC--:B------:R-:W-:Y:S02]  /*1200*/  VIADDMNMX R6, R11.reuse, -R16.reuse, 0xb9600000, !PT ;  /* 0xb96000000b067446 */ /* 0x0c0fe40007800910 */
[----:B------:R-:W-:Y:S02]  /*1210*/  ISETP.GE.U32.AND P0, PT, R11, R16, PT ;  /* 0x000000100b00720c */ /* 0x000fe40003f06070 */
[----:B------:R-:W-:Y:S02]  /*1220*/  VIMNMX R6, PT, PT, R6, 0x46a00000, PT ;  /* 0x46a0000006067848 */ /* 0x000fe40003fe0100 */
[----:B------:R-:W-:-:S05]  /*1230*/  SEL R11, R14, 0x63400000, !P0 ;  /* 0x634000000e0b7807 */ /* 0x000fca0004000000 */
[----:B------:R-:W-:Y:S02]  /*1240*/  IMAD.IADD R11, R6, 0x1, -R11 ;  /* 0x00000001060b7824 */ /* 0x000fe400078e0a0b */
[----:B------:R-:W-:Y:S02]  /*1250*/  IMAD.MOV.U32 R6, RZ, RZ, RZ ;  /* 0x000000ffff067224 */ /* 0x000fe400078e00ff */
[----:B------:R-:W-:-:S06]  /*1260*/  VIADD R7, R11, 0x7fe00000 ;  /* 0x7fe000000b077836 */ /* 0x000fcc0000000000 */
[----:B------:R-:W-:-:S10]  /*1270*/  DMUL R14, R12, R6 ;  /* 0x000000060c0e7228 */ /* 0x000fd40000000000 */
[----:B------:R-:W-:-:S13]  /*1280*/  FSETP.GTU.AND P0, PT, |R15|, 1.469367938527859385e-39, PT ;  /* 0x001000000f00780b */ /* 0x000fda0003f0c200 */
[----:B------:R-:W-:Y:S05]  /*1290*/  @P0 BRA `(.L_x_18) ;  /* 0x0000000000940947 */ /* 0x000fea0003800000 */
[----:B------:R-:W-:Y:S01]  /*12a0*/  DFMA R2, R12, -R2, R8 ;  /* 0x800000020c02722b */ /* 0x000fe20000000008 */
[----:B------:R-:W-:-:S09]  /*12b0*/  IMAD.MOV.U32 R6, RZ, RZ, RZ ;  /* 0x000000ffff067224 */ /* 0x000fd200078e00ff */
[C---:B------:R-:W-:Y:S02]  /*12c0*/  FSETP.NEU.AND P0, PT, R3.reuse, RZ, PT ;  /* 0x000000ff0300720b */ /* 0x040fe40003f0d000 */
[----:B------:R-:W-:-:S04]  /*12d0*/  LOP3.LUT R5, R3, 0x80000000, R5, 0x48, !PT ;  /* 0x8000000003057812 */ /* 0x000fc800078e4805 */
[----:B------:R-:W-:-:S07]  /*12e0*/  LOP3.LUT R7, R5, R7, RZ, 0xfc, !PT ;  /* 0x0000000705077212 */ /* 0x000fce00078efcff */
[----:B------:R-:W-:Y:S05]  /*12f0*/  @!P0 BRA `(.L_x_18) ;  /* 0x00000000007c8947 */ /* 0x000fea0003800000 */
[----:B------:R-:W-:Y:S01]  /*1300*/  IMAD.MOV R3, RZ, RZ, -R11 ;  /* 0x000000ffff037224 */ /* 0x000fe200078e0a0b */
[----:B------:R-:W-:Y:S01]  /*1310*/  DMUL.RP R6, R12, R6 ;  /* 0x000000060c067228 */ /* 0x000fe20000008000 */
[----:B------:R-:W-:-:S06]  /*1320*/  IMAD.MOV.U32 R2, RZ, RZ, RZ ;  /* 0x000000ffff027224 */ /* 0x000fcc00078e00ff */
[----:B------:R-:W-:-:S03]  /*1330*/  DFMA R2, R14, -R2, R12 ;  /* 0x800000020e02722b */ /* 0x000fc6000000000c */
[----:B------:R-:W-:-:S03]  /*1340*/  LOP3.LUT R5, R7, R5, RZ, 0x3c, !PT ;  /* 0x0000000507057212 */ /* 0x000fc600078e3cff */
[----:B------:R-:W-:-:S04]  /*1350*/  IADD3 R2, PT, PT, -R11, -0x43300000, RZ ;  /* 0xbcd000000b027810 */ /* 0x000fc80007ffe1ff */
[----:B------:R-:W-:-:S04]  /*1360*/  FSETP.NEU.AND P0, PT, |R3|, R2, PT ;  /* 0x000000020300720b */ /* 0x000fc80003f0d200 */
[----:B------:R-:W-:Y:S02]  /*1370*/  FSEL R14, R6, R14, !P0 ;  /* 0x0000000e060e7208 */ /* 0x000fe40004000000 */
[----:B------:R-:W-:Y:S01]  /*1380*/  FSEL R15, R5, R15, !P0 ;  /* 0x0000000f050f7208 */ /* 0x000fe20004000000 */
[----:B------:R-:W-:Y:S06]  /*1390*/  BRA `(.L_x_18) ;  /* 0x0000000000547947 */ /* 0x000fec0003800000 */
.L_x_17:
[----:B------:R-:W-:-:S14]  /*13a0*/  DSETP.NAN.AND P0, PT, R6, R6, PT ;  /* 0x000000060600722a */ /* 0x000fdc0003f08000 */
[----:B------:R-:W-:Y:S05]  /*13b0*/  @P0 BRA `(.L_x_19) ;  /* 0x0000000000440947 */ /* 0x000fea0003800000 */
[----:B------:R-:W-:-:S14]  /*13c0*/  DSETP.NAN.AND P0, PT, R4, R4, PT ;  /* 0x000000040400722a */ /* 0x000fdc0003f08000 */
[----:B------:R-:W-:Y:S05]  /*13d0*/  @P0 BRA `(.L_x_20) ;  /* 0x0000000000300947 */ /* 0x000fea0003800000 */
[----:B------:R-:W-:Y:S01]  /*13e0*/  ISETP.NE.AND P0, PT, R21, R20, PT ;  /* 0x000000141500720c */ /* 0x000fe20003f05270 */
[----:B------:R-:W-:Y:S02]  /*13f0*/  IMAD.MOV.U32 R14, RZ, RZ, 0x0 ;  /* 0x00000000ff0e7424 */ /* 0x000fe400078e00ff */
[----:B------:R-:W-:-:S10]  /*1400*/  IMAD.MOV.U32 R15, RZ, RZ, -0x80000 ;  /* 0xfff80000ff0f7424 */ /* 0x000fd400078e00ff */
[----:B------:R-:W-:Y:S05]  /*1410*/  @!P0 BRA `(.L_x_18) ;  /* 0x0000000000348947 */ /* 0x000fea0003800000 */
[----:B------:R-:W-:Y:S02]  /*1420*/  ISETP.NE.AND P0, PT, R21, 0x7ff00000, PT ;  /* 0x7ff000001500780c */ /* 0x000fe40003f05270 */
[----:B------:R-:W-:Y:S02]  /*1430*/  LOP3.LUT R15, R7, 0x80000000, R5, 0x48, !PT ;  /* 0x80000000070f7812 */ /* 0x000fe400078e4805 */
[----:B------:R-:W-:-:S13]  /*1440*/  ISETP.EQ.OR P0, PT, R20, RZ, !P0 ;  /* 0x000000ff1400720c */ /* 0x000fda0004702670 */
[----:B------:R-:W-:Y:S01]  /*1450*/  @P0 LOP3.LUT R2, R15, 0x7ff00000, RZ, 0xfc, !PT ;  /* 0x7ff000000f020812 */ /* 0x000fe200078efcff */
[----:B------:R-:W-:Y:S02]  /*1460*/  @!P0 IMAD.MOV.U32 R14, RZ, RZ, RZ ;  /* 0x000000ffff0e8224 */ /* 0x000fe400078e00ff */
[----:B------:R-:W-:Y:S02]  /*1470*/  @P0 IMAD.MOV.U32 R14, RZ, RZ, RZ ;  /* 0x000000ffff0e0224 */ /* 0x000fe400078e00ff */
[----:B------:R-:W-:Y:S01]  /*1480*/  @P0 IMAD.MOV.U32 R15, RZ, RZ, R2 ;  /* 0x000000ffff0f0224 */ /* 0x000fe200078e0002 */
[----:B------:R-:W-:Y:S06]  /*1490*/  BRA `(.L_x_18) ;  /* 0x0000000000147947 */ /* 0x000fec0003800000 */
.L_x_20:
[----:B------:R-:W-:Y:S01]  /*14a0*/  LOP3.LUT R15, R5, 0x80000, RZ, 0xfc, !PT ;  /* 0x00080000050f7812 */ /* 0x000fe200078efcff */
[----:B------:R-:W-:Y:S01]  /*14b0*/  IMAD.MOV.U32 R14, RZ, RZ, R4 ;  /* 0x000000ffff0e7224 */ /* 0x000fe200078e0004 */
[----:B------:R-:W-:Y:S06]  /*14c0*/  BRA `(.L_x_18) ;  /* 0x0000000000087947 */ /* 0x000fec0003800000 */
.L_x_19:
[----:B------:R-:W-:Y:S01]  /*14d0*/  LOP3.LUT R15, R7, 0x80000, RZ, 0xfc, !PT ;  /* 0x00080000070f7812 */ /* 0x000fe200078efcff */
[----:B------:R-:W-:-:S07]  /*14e0*/  IMAD.MOV.U32 R14, RZ, RZ, R6 ;  /* 0x000000ffff0e7224 */ /* 0x000fce00078e0006 */
.L_x_18:
[----:B------:R-:W-:Y:S02]  /*14f0*/  IMAD.MOV.U32 R11, RZ, RZ, 0x0 ;  /* 0x00000000ff0b7424 */ /* 0x000fe400078e00ff */
[----:B------:R-:W-:Y:S02]  /*1500*/  IMAD.MOV.U32 R2, RZ, RZ, R14 ;  /* 0x000000ffff027224 */ /* 0x000fe400078e000e */
[----:B------:R-:W-:Y:S01]  /*1510*/  IMAD.MOV.U32 R3, RZ, RZ, R15 ;  /* 0x000000ffff037224 */ /* 0x000fe200078e000f */
[----:B------:R-:W-:Y:S06]  /*1520*/  RET.REL.NODEC R10 `(_Z26computeVarianceRatioSmallHPKdPdii) ;  /* 0xffffffe80ab47950 */ /* 0x000fec0003c3ffff */
.L_x_21:
        /* <DEDUP_REMOVED lines=13> */
.L_x_85:


//--------------------- .text._Z22computeVarianceWelfordPKdPddi --------------------------
	.section	.text._Z22computeVarianceWelfordPKdPddi,"ax",@progbits
	.align	128
        .global         _Z22computeVarianceWelfordPKdPddi
        .type           _Z22computeVarianceWelfordPKdPddi,@function
        .size           _Z22computeVarianceWelfordPKdPddi,(.L_x_86 - _Z22computeVarianceWelfordPKdPddi)
        .other          _Z22computeVarianceWelfordPKdPddi,@"STO_CUDA_ENTRY STV_DEFAULT"
_Z22computeVarianceWelfordPKdPddi:
.text._Z22computeVarianceWelfordPKdPddi:
[----:B------:R-:W-:Y:S01]  /*0000*/  LDC R1, c[0x0][0x37c] ;  /* 0x0000df00ff017b82 */ /* 0x000fe20000000800 */
[----:B------:R-:W0:Y:S07]  /*0010*/  S2R R0, SR_TID.X ;  /* 0x0000000000007919 */ /* 0x000e2e0000002100 */
[----:B------:R-:W0:Y:S01]  /*0020*/  S2UR UR5, SR_CTAID.X ;  /* 0x00000000000579c3 */ /* 0x000e220000002500 */
[----:B------:R-:W1:Y:S01]  /*0030*/  LDCU UR4, c[0x0][0x398] ;  /* 0x00007300ff0477ac */ /* 0x000e620008000800 */
[----:B------:R-:W-:Y:S01]  /*0040*/  BSSY.RECONVERGENT B0, `(.L_x_22) ;  /* 0x000004c000007945 */ /* 0x000fe20003800200 */
[----:B------:R-:W-:Y:S01]  /*0050*/  CS2R R8, SRZ ;  /* 0x0000000000087805 */ /* 0x000fe2000001ff00 */
[----:B------:R-:W2:Y:S04]  /*0060*/  LDCU.64 UR6, c[0x0][0x358] ;  /* 0x00006b00ff0677ac */ /* 0x000ea80008000a00 */
[----:B------:R-:W0:Y:S01]  /*0070*/  LDC R5, c[0x0][0x360] ;  /* 0x0000d800ff057b82 */ /* 0x000e220000000800 */
[----:B------:R-:W3:Y:S01]  /*0080*/  LDCU.64 UR10, c[0x0][0x390] ;  /* 0x00007200ff0a77ac */ /* 0x000ee20008000a00 */
[----:B------:R-:W4:Y:S01]  /*0090*/  LDCU.64 UR12, c[0x0][0x390] ;  /* 0x00007200ff0c77ac */ /* 0x000f220008000a00 */
[----:B------:R-:W0:Y:S02]  /*00a0*/  LDCU UR8, c[0x0][0x370] ;  /* 0x00006e00ff0877ac */ /* 0x000e240008000800 */
[----:B0-----:R-:W-:-:S05]  /*00b0*/  IMAD R7, R5, UR5, R0 ;  /* 0x0000000505077c24 */ /* 0x001fca000f8e0200 */
[----:B-1----:R-:W-:-:S13]  /*00c0*/  ISETP.GE.AND P0, PT, R7, UR4, PT ;  /* 0x0000000407007c0c */ /* 0x002fda000bf06270 */
[----:B--234-:R-:W-:Y:S05]  /*00d0*/  @P0 BRA `(.L_x_23) ;  /* 0x0000000400080947 */ /* 0x01cfea0003800000 */
[----:B------:R-:W-:Y:S01]  /*00e0*/  IMAD R4, R5, UR8, RZ ;  /* 0x0000000805047c24 */ /* 0x000fe2000f8e02ff */
[----:B------:R-:W-:Y:S03]  /*00f0*/  BSSY.RECONVERGENT B1, `(.L_x_24) ;  /* 0x000002c000017945 */ /* 0x000fe60003800200 */
[----:B------:R-:W0:Y:S01]  /*0100*/  I2F.U32.RP R10, R4 ;  /* 0x00000004000a7306 */ /* 0x000e220000209000 */
[C---:B------:R-:W-:Y:S01]  /*0110*/  IMAD.IADD R6, R4.reuse, 0x1, R7 ;  /* 0x0000000104067824 */ /* 0x040fe200078e0207 */
[----:B------:R-:W-:Y:S01]  /*0120*/  ISETP.NE.U32.AND P2, PT, R4, RZ, PT ;  /* 0x000000ff0400720c */ /* 0x000fe20003f45070 */
[----:B------:R-:W-:-:S03]  /*0130*/  IMAD.MOV R11, RZ, RZ, -R4 ;  /* 0x000000ffff0b7224 */ /* 0x000fc600078e0a04 */
[C---:B------:R-:W-:Y:S02]  /*0140*/  ISETP.GE.AND P0, PT, R6.reuse, UR4, PT ;  /* 0x0000000406007c0c */ /* 0x040fe4000bf06270 */
[----:B------:R-:W-:Y:S02]  /*0150*/  VIMNMX R9, PT, PT, R6, UR4, !PT ;  /* 0x0000000406097c48 */ /* 0x000fe4000ffe0100 */
[----:B------:R-:W-:-:S04]  /*0160*/  SEL R8, RZ, 0x1, P0 ;  /* 0x00000001ff087807 */ /* 0x000fc80000000000 */
[----:B------:R-:W-:Y:S01]  /*0170*/  IADD3 R9, PT, PT, R9, -R6, -R8 ;  /* 0x8000000609097210 */ /* 0x000fe20007ffe808 */
[----:B0-----:R-:W0:Y:S02]  /*0180*/  MUFU.RCP R10, R10 ;  /* 0x0000000a000a7308 */ /* 0x001e240000001000 */
[----:B0-----:R-:W-:-:S06]  /*0190*/  VIADD R2, R10, 0xffffffe ;  /* 0x0ffffffe0a027836 */ /* 0x001fcc0000000000 */
[----:B------:R0:W1:Y:S02]  /*01a0*/  F2I.FTZ.U32.TRUNC.NTZ R3, R2 ;  /* 0x0000000200037305 */ /* 0x000064000021f000 */
[----:B0-----:R-:W-:Y:S02]  /*01b0*/  IMAD.MOV.U32 R2, RZ, RZ, RZ ;  /* 0x000000ffff027224 */ /* 0x001fe400078e00ff */
[----:B-1----:R-:W-:-:S04]  /*01c0*/  IMAD R11, R11, R3, RZ ;  /* 0x000000030b0b7224 */ /* 0x002fc800078e02ff */
[----:B------:R-:W-:-:S06]  /*01d0*/  IMAD.HI.U32 R10, R3, R11, R2 ;  /* 0x0000000b030a7227 */ /* 0x000fcc00078e0002 */
[----:B------:R-:W-:-:S04]  /*01e0*/  IMAD.HI.U32 R11, R10, R9, RZ ;  /* 0x000000090a0b7227 */ /* 0x000fc800078e00ff */
[----:B------:R-:W-:-:S04]  /*01f0*/  IMAD.MOV R2, RZ, RZ, -R11 ;  /* 0x000000ffff027224 */ /* 0x000fc800078e0a0b */
[----:B------:R-:W-:Y:S02]  /*0200*/  IMAD R9, R4, R2, R9 ;  /* 0x0000000204097224 */ /* 0x000fe400078e0209 */
[----:B------:R-:W0:Y:S03]  /*0210*/  LDC.64 R2, c[0x0][0x380] ;  /* 0x0000e000ff027b82 */ /* 0x000e260000000a00 */
[----:B------:R-:W-:-:S13]  /*0220*/  ISETP.GE.U32.AND P0, PT, R9, R4, PT ;  /* 0x000000040900720c */ /* 0x000fda0003f06070 */
[----:B------:R-:W-:Y:S02]  /*0230*/  @P0 IMAD.IADD R9, R9, 0x1, -R4 ;  /* 0x0000000109090824 */ /* 0x000fe400078e0a04 */
[----:B------:R-:W-:-:S03]  /*0240*/  @P0 VIADD R11, R11, 0x1 ;  /* 0x000000010b0b0836 */ /* 0x000fc60000000000 */
[----:B------:R-:W-:-:S13]  /*0250*/  ISETP.GE.U32.AND P1, PT, R9, R4, PT ;  /* 0x000000040900720c */ /* 0x000fda0003f26070 */
[----:B------:R-:W-:Y:S01]  /*0260*/  @P1 VIADD R11, R11, 0x1 ;  /* 0x000000010b0b1836 */ /* 0x000fe20000000000 */
[----:B------:R-:W-:-:S05]  /*0270*/  @!P2 LOP3.LUT R11, RZ, R4, RZ, 0x33, !PT ;  /* 0x00000004ff0ba212 */ /* 0x000fca00078e33ff */
[----:B------:R-:W-:-:S05]  /*0280*/  IMAD.IADD R6, R8, 0x1, R11 ;  /* 0x0000000108067824 */ /* 0x000fca00078e020b */
[C---:B------:R-:W-:Y:S02]  /*0290*/  LOP3.LUT R8, R6.reuse, 0x3, RZ, 0xc0, !PT ;  /* 0x0000000306087812 */ /* 0x040fe400078ec0ff */
[----:B------:R-:W-:Y:S02]  /*02a0*/  ISETP.GE.U32.AND P1, PT, R6, 0x3, PT ;  /* 0x000000030600780c */ /* 0x000fe40003f26070 */
[----:B------:R-:W-:Y:S02]  /*02b0*/  ISETP.NE.AND P0, PT, R8, 0x3, PT ;  /* 0x000000030800780c */ /* 0x000fe40003f05270 */
[----:B------:R-:W-:-:S11]  /*02c0*/  CS2R R8, SRZ ;  /* 0x0000000000087805 */ /* 0x000fd6000001ff00 */
[----:B0-----:R-:W-:Y:S05]  /*02d0*/  @!P0 BRA `(.L_x_25) ;  /* 0x0000000000348947 */ /* 0x001fea0003800000 */
[----:B------:R-:W0:Y:S01]  /*02e0*/  LDC.64 R14, c[0x0][0x380] ;  /* 0x0000e000ff0e7b82 */ /* 0x000e220000000a00 */
[----:B------:R-:W-:Y:S01]  /*02f0*/  VIADD R6, R6, 0x1 ;  /* 0x0000000106067836 */ /* 0x000fe20000000000 */
[----:B------:R-:W-:-:S04]  /*0300*/  CS2R R8, SRZ ;  /* 0x0000000000087805 */ /* 0x000fc8000001ff00 */
[----:B------:R-:W-:-:S05]  /*0310*/  LOP3.LUT R6, R6, 0x3, RZ, 0xc0, !PT ;  /* 0x0000000306067812 */ /* 0x000fca00078ec0ff */
[----:B------:R-:W-:-:S07]  /*0320*/  IMAD.MOV R6, RZ, RZ, -R6 ;  /* 0x000000ffff067224 */ /* 0x000fce00078e0a06 */
.L_x_26:
[----:B0-----:R-:W-:-:S06]  /*0330*/  IMAD.WIDE R10, R7, 0x8, R14 ;  /* 0x00000008070a7825 */ /* 0x001fcc00078e020e */
[----:B------:R-:W2:Y:S01]  /*0340*/  LDG.E.64.CONSTANT R10, desc[UR6][R10.64] ;  /* 0x000000060a0a7981 */ /* 0x000ea2000c1e9b00 */
[----:B------:R-:W-:Y:S02]  /*0350*/  VIADD R6, R6, 0x1 ;  /* 0x0000000106067836 */ /* 0x000fe40000000000 */
[----:B------:R-:W-:-:S03]  /*0360*/  IMAD.IADD R7, R4, 0x1, R7 ;  /* 0x0000000104077824 */ /* 0x000fc600078e0207 */
[----:B------:R-:W-:Y:S01]  /*0370*/  ISETP.NE.AND P0, PT, R6, RZ, PT ;  /* 0x000000ff0600720c */ /* 0x000fe20003f05270 */
[----:B--2---:R-:W-:-:S08]  /*0380*/  DADD R12, R10, -UR10 ;  /* 0x8000000a0a0c7e29 */ /* 0x004fd00008000000 */
[----:B------:R-:W-:-:S04]  /*0390*/  DFMA R8, R12, R12, R8 ;  /* 0x0000000c0c08722b */ /* 0x000fc80000000008 */
[----:B------:R-:W-:Y:S07]  /*03a0*/  @P0 BRA `(.L_x_26) ;  /* 0xfffffffc00e00947 */ /* 0x000fee000383ffff */
.L_x_25:
[----:B------:R-:W-:Y:S05]  /*03b0*/  BSYNC.RECONVERGENT B1 ;  /* 0x0000000000017941 */ /* 0x000fea0003800200 */
.L_x_24:
[----:B------:R-:W-:Y:S05]  /*03c0*/  @!P1 BRA `(.L_x_23) ;  /* 0x00000000004c9947 */ /* 0x000fea0003800000 */
.L_x_27:
[----:B------:R-:W-:-:S05]  /*03d0*/  IMAD.WIDE R20, R7, 0x8, R2 ;  /* 0x0000000807147825 */ /* 0x000fca00078e0202 */
[----:B------:R-:W2:Y:S01]  /*03e0*/  LDG.E.64.CONSTANT R22, desc[UR6][R20.64] ;  /* 0x0000000614167981 */ /* 0x000ea2000c1e9b00 */
[----:B------:R-:W-:-:S05]  /*03f0*/  IMAD.WIDE R16, R4, 0x8, R20 ;  /* 0x0000000804107825 */ /* 0x000fca00078e0214 */
[----:B------:R-:W3:Y:S01]  /*0400*/  LDG.E.64.CONSTANT R14, desc[UR6][R16.64] ;  /* 0x00000006100e7981 */ /* 0x000ee2000c1e9b00 */
[----:B------:R-:W-:-:S05]  /*0410*/  IMAD.WIDE R18, R4, 0x8, R16 ;  /* 0x0000000804127825 */ /* 0x000fca00078e0210 */
[----:B------:R-:W4:Y:S01]  /*0420*/  LDG.E.64.CONSTANT R12, desc[UR6][R18.64] ;  /* 0x00000006120c7981 */ /* 0x000f22000c1e9b00 */
[----:B------:R-:W-:-:S06]  /*0430*/  IMAD.WIDE R10, R4, 0x8, R18 ;  /* 0x00000008040a7825 */ /* 0x000fcc00078e0212 */
[----:B------:R-:W5:Y:S01]  /*0440*/  LDG.E.64.CONSTANT R10, desc[UR6][R10.64] ;  /* 0x000000060a0a7981 */ /* 0x000f62000c1e9b00 */
[----:B------:R-:W-:-:S05]  /*0450*/  IMAD R7, R4, 0x4, R7 ;  /* 0x0000000404077824 */ /* 0x000fca00078e0207 */
[----:B------:R-:W-:Y:S01]  /*0460*/  ISETP.GE.AND P0, PT, R7, UR4, PT ;  /* 0x0000000407007c0c */ /* 0x000fe2000bf06270 */
[----:B--2---:R-:W-:Y:S02]  /*0470*/  DADD R22, R22, -UR12 ;  /* 0x8000000c16167e29 */ /* 0x004fe40008000000 */
[----:B---3--:R-:W-:-:S06]  /*0480*/  DADD R14, R14, -UR12 ;  /* 0x8000000c0e0e7e29 */ /* 0x008fcc0008000000 */
[----:B------:R-:W-:Y:S02]  /*0490*/  DFMA R8, R22, R22, R8 ;  /* 0x000000161608722b */ /* 0x000fe40000000008 */
[----:B----4-:R-:W-:-:S06]  /*04a0*/  DADD R12, R12, -UR12 ;  /* 0x8000000c0c0c7e29 */ /* 0x010fcc0008000000 */
[----:B------:R-:W-:Y:S02]  /*04b0*/  DFMA R14, R14, R14, R8 ;  /* 0x0000000e0e0e722b */ /* 0x000fe40000000008 */
[----:B-----5:R-:W-:-:S06]  /*04c0*/  DADD R8, R10, -UR12 ;  /* 0x8000000c0a087e29 */ /* 0x020fcc0008000000 */
[----:B------:R-:W-:-:S08]  /*04d0*/  DFMA R14, R12, R12, R14 ;  /* 0x0000000c0c0e722b */ /* 0x000fd0000000000e */
[----:B------:R-:W-:Y:S01]  /*04e0*/  DFMA R8, R8, R8, R14 ;  /* 0x000000080808722b */ /* 0x000fe2000000000e */
[----:B------:R-:W-:Y:S10]  /*04f0*/  @!P0 BRA `(.L_x_27) ;  /* 0xfffffffc00b48947 */ /* 0x000ff4000383ffff */
.L_x_23:
[----:B------:R-:W-:Y:S05]  /*0500*/  BSYNC.RECONVERGENT B0 ;  /* 0x0000000000007941 */ /* 0x000fea0003800200 */
.L_x_22:
[----:B------:R-:W-:Y:S01]  /*0510*/  SHFL.DOWN PT, R3, R9, 0x10, 0x1f ;  /* 0x0a001f0009037f89 */ /* 0x000fe200000e0000 */
[----:B------:R-:W-:-:S03]  /*0520*/  SHF.R.U32.HI R5, RZ, 0x5, R5 ;  /* 0x00000005ff057819 */ /* 0x000fc60000011605 */
[----:B------:R-:W0:Y:S01]  /*0530*/  SHFL.DOWN PT, R2, R8, 0x10, 0x1f ;  /* 0x0a001f0008027f89 */ /* 0x000e2200000e0000 */
[C---:B------:R-:W-:Y:S01]  /*0540*/  ISETP.GE.U32.AND P1, PT, R0.reuse, R5, PT ;  /* 0x000000050000720c */ /* 0x040fe20003f26070 */
[----:B0-----:R-:W-:Y:S01]  /*0550*/  DADD R2, R2, R8 ;  /* 0x0000000002027229 */ /* 0x001fe20000000008 */
[----:B------:R-:W-:-:S11]  /*0560*/  LOP3.LUT P0, R8, R0, 0x1f, RZ, 0xc0, !PT ;  /* 0x0000001f00087812 */ /* 0x000fd6000780c0ff */
[----:B------:R-:W0:Y:S01]  /*0570*/  @!P1 S2R R9, SR_CgaCtaId ;  /* 0x0000000000099919 */ /* 0x000e220000008800 */
[----:B------:R-:W-:Y:S04]  /*0580*/  SHFL.DOWN PT, R7, R3, 0x8, 0x1f ;  /* 0x09001f0003077f89 */ /* 0x000fe800000e0000 */
[----:B------:R-:W1:Y:S01]  /*0590*/  SHFL.DOWN PT, R6, R2, 0x8, 0x1f ;  /* 0x09001f0002067f89 */ /* 0x000e6200000e0000 */
[----:B------:R-:W2:Y:S01]  /*05a0*/  @!P0 S2R R5, SR_CgaCtaId ;  /* 0x0000000000058919 */ /* 0x000ea20000008800 */
[----:B------:R-:W-:Y:S01]  /*05b0*/  @!P0 MOV R4, 0x400 ;  /* 0x0000040000048802 */ /* 0x000fe20000000f00 */
[----:B-1----:R-:W-:-:S07]  /*05c0*/  DADD R6, R2, R6 ;  /* 0x0000000002067229 */ /* 0x002fce0000000006 */
[----:B------:R-:W-:Y:S04]  /*05d0*/  SHFL.DOWN PT, R11, R7, 0x4, 0x1f ;  /* 0x08801f00070b7f89 */ /* 0x000fe800000e0000 */
[----:B------:R-:W1:Y:S02]  /*05e0*/  SHFL.DOWN PT, R10, R6, 0x4, 0x1f ;  /* 0x08801f00060a7f89 */ /* 0x000e6400000e0000 */
[----:B-1----:R-:W-:Y:S01]  /*05f0*/  DADD R10, R6, R10 ;  /* 0x00000000060a7229 */ /* 0x002fe2000000000a */
[----:B--2---:R-:W-:Y:S02]  /*0600*/  @!P0 LEA R7, R5, R4, 0x18 ;  /* 0x0000000405078211 */ /* 0x004fe400078ec0ff */
[----:B------:R-:W-:Y:S02]  /*0610*/  @!P1 MOV R6, 0x400 ;  /* 0x0000040000069802 */ /* 0x000fe40000000f00 */
[----:B------:R-:W-:-:S02]  /*0620*/  @!P0 LEA.HI R7, R0, R7, RZ, 0x1e ;  /* 0x0000000700078211 */ /* 0x000fc400078ff0ff */
[----:B------:R-:W-:Y:S01]  /*0630*/  SHFL.DOWN PT, R13, R11, 0x2, 0x1f ;  /* 0x08401f000b0d7f89 */ /* 0x000fe200000e0000 */
[----:B0-----:R-:W-:-:S03]  /*0640*/  @!P1 LEA R9, R9, R6, 0x18 ;  /* 0x0000000609099211 */ /* 0x001fc600078ec0ff */
[----:B------:R-:W0:Y:S02]  /*0650*/  SHFL.DOWN PT, R12, R10, 0x2, 0x1f ;  /* 0x08401f000a0c7f89 */ /* 0x000e2400000e0000 */
[----:B------:R-:W-:Y:S01]  /*0660*/  @!P1 IMAD R8, R8, 0x8, R9 ;  /* 0x0000000808089824 */ /* 0x000fe200078e0209 */
[----:B0-----:R-:W-:-:S07]  /*0670*/  DADD R12, R10, R12 ;  /* 0x000000000a0c7229 */ /* 0x001fce000000000c */
[----:B------:R-:W-:Y:S04]  /*0680*/  SHFL.DOWN PT, R3, R13, 0x1, 0x1f ;  /* 0x08201f000d037f89 */ /* 0x000fe800000e0000 */
[----:B------:R-:W0:Y:S02]  /*0690*/  SHFL.DOWN PT, R2, R12, 0x1, 0x1f ;  /* 0x08201f000c027f89 */ /* 0x000e2400000e0000 */
[----:B0-----:R-:W-:Y:S01]  /*06a0*/  DADD R4, R12, R2 ;  /* 0x000000000c047229 */ /* 0x001fe20000000002 */
[----:B------:R-:W-:-:S06]  /*06b0*/  CS2R R2, SRZ ;  /* 0x0000000000027805 */ /* 0x000fcc000001ff00 */
[----:B------:R0:W-:Y:S01]  /*06c0*/  @!P0 STS.64 [R7], R4 ;  /* 0x0000000407008388 */ /* 0x0001e20000000a00 */
[----:B------:R-:W-:Y:S01]  /*06d0*/  BAR.SYNC.DEFER_BLOCKING 0x0 ;  /* 0x0000000000007b1d */ /* 0x000fe20000010000 */
[----:B------:R-:W-:-:S05]  /*06e0*/  ISETP.GT.U32.AND P0, PT, R0, 0x1f, PT ;  /* 0x0000001f0000780c */ /* 0x000fca0003f04070 */
[----:B------:R0:W1:Y:S08]  /*06f0*/  @!P1 LDS.64 R2, [R8] ;  /* 0x0000000008029984 */ /* 0x0000700000000a00 */
[----:B0-----:R-:W-:Y:S05]  /*0700*/  @P0 EXIT ;  /* 0x000000000000094d */ /* 0x001fea0003800000 */
[----:B-1----:R-:W-:Y:S01]  /*0710*/  SHFL.DOWN PT, R5, R3, 0x10, 0x1f ;  /* 0x0a001f0003057f89 */ /* 0x002fe200000e0000 */
[----:B------:R-:W-:-:S03]  /*0720*/  ISETP.NE.AND P0, PT, R0, RZ, PT ;  /* 0x000000ff0000720c */ /* 0x000fc60003f05270 */
[----:B------:R-:W0:Y:S02]  /*0730*/  SHFL.DOWN PT, R4, R2, 0x10, 0x1f ;  /* 0x0a001f0002047f89 */ /* 0x000e2400000e0000 */
[----:B0-----:R-:W-:-:S07]  /*0740*/  DADD R4, R4, R2 ;  /* 0x0000000004047229 */ /* 0x001fce0000000002 */
[----:B------:R-:W-:Y:S04]  /*0750*/  SHFL.DOWN PT, R7, R5, 0x8, 0x1f ;  /* 0x09001f0005077f89 */ /* 0x000fe800000e0000 */
        /* <DEDUP_REMOVED lines=8> */
[----:B------:R0:W1:Y:S04]  /*07e0*/  SHFL.DOWN PT, R3, R11, 0x1, 0x1f ;  /* 0x08201f000b037f89 */ /* 0x00006800000e0000 */
[----:B------:R0:W2:Y:S01]  /*07f0*/  SHFL.DOWN PT, R2, R10, 0x1, 0x1f ;  /* 0x08201f000a027f89 */ /* 0x0000a200000e0000 */
[----:B------:R-:W-:Y:S05]  /*0800*/  @P0 EXIT ;  /* 0x000000000000094d */ /* 0x000fea0003800000 */
[----:B------:R-:W-:Y:S01]  /*0810*/  UIADD3 UR4, UPT, UPT, UR4, -0x1, URZ ;  /* 0xffffffff04047890 */ /* 0x000fe2000fffe0ff */
[----:B------:R-:W-:Y:S01]  /*0820*/  IMAD.MOV.U32 R6, RZ, RZ, 0x1 ;  /* 0x00000001ff067424 */ /* 0x000fe200078e00ff */
[----:B-12---:R-:W-:Y:S01]  /*0830*/  DADD R12, R10, R2 ;  /* 0x000000000a0c7229 */ /* 0x006fe20000000002 */
[----:B------:R-:W-:Y:S06]  /*0840*/  BSSY.RECONVERGENT B0, `(.L_x_28) ;  /* 0x0000013000007945 */ /* 0x000fec0003800200 */
[----:B------:R-:W1:Y:S03]  /*0850*/  I2F.F64 R4, UR4 ;  /* 0x0000000400047d12 */ /* 0x000e660008201c00 */
[----:B------:R-:W-:-:S05]  /*0860*/  FSETP.GEU.AND P1, PT, |R13|, 6.5827683646048100446e-37, PT ;  /* 0x036000000d00780b */ /* 0x000fca0003f2e200 */
[----:B-1----:R-:W1:Y:S02]  /*0870*/  MUFU.RCP64H R7, R5 ;  /* 0x0000000500077308 */ /* 0x002e640000001800 */
[----:B-1----:R-:W-:-:S08]  /*0880*/  DFMA R8, -R4, R6, 1 ;  /* 0x3ff000000408742b */ /* 0x002fd00000000106 */
        /* <DEDUP_REMOVED lines=11> */
[----:B0-----:R-:W-:Y:S05]  /*0940*/  CALL.REL.NOINC `($__internal_1_$__cuda_sm20_div_rn_f64_full) ;  /* 0x0000000000187944 */ /* 0x001fea0003c00000 */
[----:B------:R-:W-:Y:S02]  /*0950*/  IMAD.MOV.U32 R2, RZ, RZ, R8 ;  /* 0x000000ffff027224 */ /* 0x000fe400078e0008 */
[----:B------:R-:W-:-:S07]  /*0960*/  IMAD.MOV.U32 R3, RZ, RZ, R9 ;  /* 0x000000ffff037224 */ /* 0x000fce00078e0009 */
.L_x_29:
[----:B------:R-:W-:Y:S05]  /*0970*/  BSYNC.RECONVERGENT B0 ;  /* 0x0000000000007941 */ /* 0x000fea0003800200 */
.L_x_28:
[----:B------:R-:W1:Y:S02]  /*0980*/  LDC.64 R4, c[0x0][0x388] ;  /* 0x0000e200ff047b82 */ /* 0x000e640000000a00 */
[----:B-1----:R-:W-:Y:S01]  /*0990*/  REDG.E.ADD.F64.RN.STRONG.GPU desc[UR6][R4.64], R2 ;  /* 0x00000002040079a6 */ /* 0x002fe2000c12ff06 */
[----:B------:R-:W-:Y:S05]  /*09a0*/  EXIT ;  /* 0x000000000000794d */ /* 0x000fea0003800000 */
        .weak           $__internal_1_$__cuda_sm20_div_rn_f64_full
        .type           $__internal_1_$__cuda_sm20_div_rn_f64_full,@function
        .size           $__internal_1_$__cuda_sm20_div_rn_f64_full,(.L_x_86 - $__internal_1_$__cuda_sm20_div_rn_f64_full)
$__internal_1_$__cuda_sm20_div_rn_f64_full:
[C---:B------:R-:W-:Y:S01]  /*09b0*/  FSETP.GEU.AND P0, PT, |R5|.reuse, 1.469367938527859385e-39, PT ;  /* 0x001000000500780b */ /* 0x040fe20003f0e200 */
[----:B------:R-:W-:Y:S01]  /*09c0*/  IMAD.MOV.U32 R7, RZ, RZ, R13 ;  /* 0x000000ffff077224 */ /* 0x000fe200078e000d */
[----:B------:R-:W-:Y:S01]  /*09d0*/  LOP3.LUT R2, R5, 0x800fffff, RZ, 0xc0, !PT ;  /* 0x800fffff05027812 */ /* 0x000fe200078ec0ff */
[----:B------:R-:W-:Y:S01]  /*09e0*/  IMAD.MOV.U32 R10, RZ, RZ, 0x1 ;  /* 0x00000001ff0a7424 */ /* 0x000fe200078e00ff */
[----:B------:R-:W-:Y:S01]  /*09f0*/  BSSY.RECONVERGENT B1, `(.L_x_30) ;  /* 0x0000056000017945 */ /* 0x000fe20003800200 */
[----:B------:R-:W-:Y:S01]  /*0a00*/  IMAD.MOV.U32 R6, RZ, RZ, R12 ;  /* 0x000000ffff067224 */ /* 0x000fe200078e000c */
[----:B------:R-:W-:Y:S01]  /*0a10*/  LOP3.LUT R3, R2, 0x3ff00000, RZ, 0xfc, !PT ;  /* 0x3ff0000002037812 */ /* 0x000fe200078efcff */
[----:B------:R-:W-:Y:S01]  /*0a20*/  IMAD.MOV.U32 R2, RZ, RZ, R4 ;  /* 0x000000ffff027224 */ /* 0x000fe200078e0004 */
[C---:B------:R-:W-:Y:S02]  /*0a30*/  FSETP.GEU.AND P2, PT, |R7|.reuse, 1.469367938527859385e-39, PT ;  /* 0x001000000700780b */ /* 0x040fe40003f4e200 */
[----:B------:R-:W-:-:S03]  /*0a40*/  LOP3.LUT R8, R7, 0x7ff00000, RZ, 0xc0, !PT ;  /* 0x7ff0000007087812 */ /* 0x000fc600078ec0ff */
[----:B------:R-:W-:-:S06]  /*0a50*/  @!P0 DMUL R2, R4, 8.98846567431157953865e+307 ;  /* 0x7fe0000004028828 */ /* 0x000fcc0000000000 */
[----:B------:R-:W0:Y:S02]  /*0a60*/  MUFU.RCP64H R11, R3 ;  /* 0x00000003000b7308 */ /* 0x000e240000001800 */
[----:B------:R-:W-:-:S04]  /*0a70*/  @!P2 LOP3.LUT R9, R5, 0x7ff00000, RZ, 0xc0, !PT ;  /* 0x7ff000000509a812 */ /* 0x000fc800078ec0ff */
[----:B------:R-:W-:Y:S01]  /*0a80*/  @!P2 ISETP.GE.U32.AND P3, PT, R8, R9, PT ;  /* 0x000000090800a20c */ /* 0x000fe20003f66070 */
[----:B------:R-:W-:Y:S01]  /*0a90*/  IMAD.MOV.U32 R9, RZ, RZ, 0x1ca00000 ;  /* 0x1ca00000ff097424 */ /* 0x000fe200078e00ff */
[----:B0-----:R-:W-:-:S08]  /*0aa0*/  DFMA R12, R10, -R2, 1 ;  /* 0x3ff000000a0c742b */ /* 0x001fd00000000802 */
[----:B------:R-:W-:Y:S01]  /*0ab0*/  DFMA R14, R12, R12, R12 ;  /* 0x0000000c0c0e722b */ /* 0x000fe2000000000c */
[----:B------:R-:W-:-:S04]  /*0ac0*/  LOP3.LUT R13, R5, 0x7ff00000, RZ, 0xc0, !PT ;  /* 0x7ff00000050d7812 */ /* 0x000fc800078ec0ff */
[----:B------:R-:W-:-:S03]  /*0ad0*/  ISETP.GE.U32.AND P1, PT, R8, R13, PT ;  /* 0x0000000d0800720c */ /* 0x000fc60003f26070 */
[----:B------:R-:W-:Y:S01]  /*0ae0*/  DFMA R16, R10, R14, R10 ;  /* 0x0000000e0a10722b */ /* 0x000fe2000000000a */
[C---:B------:R-:W-:Y:S01]  /*0af0*/  @!P2 SEL R15, R9.reuse, 0x63400000, !P3 ;  /* 0x63400000090fa807 */ /* 0x040fe20005800000 */
[----:B------:R-:W-:Y:S01]  /*0b00*/  IMAD.MOV.U32 R10, RZ, RZ, R6 ;  /* 0x000000ffff0a7224 */ /* 0x000fe200078e0006 */
[----:B------:R-:W-:Y:S01]  /*0b10*/  SEL R11, R9, 0x63400000, !P1 ;  /* 0x63400000090b7807 */ /* 0x000fe20004800000 */
[----:B------:R-:W-:Y:S01]  /*0b20*/  @!P2 IMAD.MOV.U32 R14, RZ, RZ, RZ ;  /* 0x000000ffff0ea224 */ /* 0x000fe200078e00ff */
[--C-:B------:R-:W-:Y:S02]  /*0b30*/  @!P2 LOP3.LUT R15, R15, 0x80000000, R7.reuse, 0xf8, !PT ;  /* 0x800000000f0fa812 */ /* 0x100fe400078ef807 */
[----:B------:R-:W-:Y:S01]  /*0b40*/  LOP3.LUT R11, R11, 0x800fffff, R7, 0xf8, !PT ;  /* 0x800fffff0b0b7812 */ /* 0x000fe200078ef807 */
[----:B------:R-:W-:Y:S01]  /*0b50*/  DFMA R18, R16, -R2, 1 ;  /* 0x3ff000001012742b */ /* 0x000fe20000000802 */
[----:B------:R-:W-:-:S06]  /*0b60*/  @!P2 LOP3.LUT R15, R15, 0x100000, RZ, 0xfc, !PT ;  /* 0x001000000f0fa812 */ /* 0x000fcc00078efcff */
[----:B------:R-:W-:Y:S02]  /*0b70*/  @!P2 DFMA R10, R10, 2, -R14 ;  /* 0x400000000a0aa82b */ /* 0x000fe4000000080e */
[----:B------:R-:W-:Y:S01]  /*0b80*/  DFMA R14, R16, R18, R16 ;  /* 0x00000012100e722b */ /* 0x000fe20000000010 */
[----:B------:R-:W-:Y:S02]  /*0b90*/  IMAD.MOV.U32 R19, RZ, RZ, R8 ;  /* 0x000000ffff137224 */ /* 0x000fe400078e0008 */
[----:B------:R-:W-:Y:S01]  /*0ba0*/  IMAD.MOV.U32 R18, RZ, RZ, R13 ;  /* 0x000000ffff127224 */ /* 0x000fe200078e000d */
[----:B------:R-:W-:-:S04]  /*0bb0*/  @!P0 LOP3.LUT R18, R3, 0x7ff00000, RZ, 0xc0, !PT ;  /* 0x7ff0000003128812 */ /* 0x000fc800078ec0ff */
[----:B------:R-:W-:Y:S01]  /*0bc0*/  @!P2 LOP3.LUT R19, R11, 0x7ff00000, RZ, 0xc0, !PT ;  /* 0x7ff000000b13a812 */ /* 0x000fe200078ec0ff */
[----:B------:R-:W-:Y:S01]  /*0bd0*/  DMUL R16, R14, R10 ;  /* 0x0000000a0e107228 */ /* 0x000fe20000000000 */
[----:B------:R-:W-:-:S03]  /*0be0*/  VIADD R21, R18, 0xffffffff ;  /* 0xffffffff12157836 */ /* 0x000fc60000000000 */
[----:B------:R-:W-:-:S04]  /*0bf0*/  VIADD R20, R19, 0xffffffff ;  /* 0xffffffff13147836 */ /* 0x000fc80000000000 */
[----:B------:R-:W-:Y:S01]  /*0c00*/  DFMA R12, R16, -R2, R10 ;  /* 0x80000002100c722b */ /* 0x000fe2000000000a */
[----:B------:R-:W-:-:S04]  /*0c10*/  ISETP.GT.U32.AND P0, PT, R20, 0x7feffffe, PT ;  /* 0x7feffffe1400780c */ /* 0x000fc80003f04070 */
[----:B------:R-:W-:-:S03]  /*0c20*/  ISETP.GT.U32.OR P0, PT, R21, 0x7feffffe, P0 ;  /* 0x7feffffe1500780c */ /* 0x000fc60000704470 */
[----:B------:R-:W-:-:S10]  /*0c30*/  DFMA R12, R14, R12, R16 ;  /* 0x0000000c0e0c722b */ /* 0x000fd40000000010 */
[----:B------:R-:W-:Y:S05]  /*0c40*/  @P0 BRA `(.L_x_31) ;  /* 0x00000000006c0947 */ /* 0x000fea0003800000 */
        /* <DEDUP_REMOVED lines=27> */
.L_x_31:
        /* <DEDUP_REMOVED lines=16> */
.L_x_34:
[----:B------:R-:W-:Y:S01]  /*0f00*/  LOP3.LUT R9, R5, 0x80000, RZ, 0xfc, !PT ;  /* 0x0008000005097812 */ /* 0x000fe200078efcff */
[----:B------:R-:W-:Y:S01]  /*0f10*/  IMAD.MOV.U32 R8, RZ, RZ, R4 ;  /* 0x000000ffff087224 */ /* 0x000fe200078e0004 */
[----:B------:R-:W-:Y:S06]  /*0f20*/  BRA `(.L_x_32) ;  /* 0x0000000000087947 */ /* 0x000fec0003800000 */
.L_x_33:
[----:B------:R-:W-:Y:S01]  /*0f30*/  LOP3.LUT R9, R7, 0x80000, RZ, 0xfc, !PT ;  /* 0x0008000007097812 */ /* 0x000fe200078efcff */
[----:B------:R-:W-:-:S07]  /*0f40*/  IMAD.MOV.U32 R8, RZ, RZ, R6 ;  /* 0x000000ffff087224 */ /* 0x000fce00078e0006 */
.L_x_32:
[----:B------:R-:W-:Y:S05]  /*0f50*/  BSYNC.RECONVERGENT B1 ;  /* 0x0000000000017941 */ /* 0x000fea0003800200 */
.L_x_30:
[----:B------:R-:W-:Y:S02]  /*0f60*/  IMAD.MOV.U32 R2, RZ, RZ, R0 ;  /* 0x000000ffff027224 */ /* 0x000fe400078e0000 */
[----:B------:R-:W-:-:S04]  /*0f70*/  IMAD.MOV.U32 R3, RZ, RZ, 0x0 ;  /* 0x00000000ff037424 */ /* 0x000fc800078e00ff */
[----:B------:R-:W-:Y:S05]  /*0f80*/  RET.REL.NODEC R2 `(_Z22computeVarianceWelfordPKdPddi) ;  /* 0xfffffff0021c7950 */ /* 0x000fea0003c3ffff */
.L_x_35:
        /* <DEDUP_REMOVED lines=15> */
.L_x_86:


//--------------------- .text._Z17computeMeanKernelPKdPdi --------------------------
	.section	.text._Z17computeMeanKernelPKdPdi,"ax",@progbits
	.align	128
        .global         _Z17computeMeanKernelPKdPdi
        .type           _Z17computeMeanKernelPKdPdi,@function
        .size           _Z17computeMeanKernelPKdPdi,(.L_x_87 - _Z17computeMeanKernelPKdPdi)
        .other          _Z17computeMeanKernelPKdPdi,@"STO_CUDA_ENTRY STV_DEFAULT"
_Z17computeMeanKernelPKdPdi:
.text._Z17computeMeanKernelPKdPdi:
[----:B------:R-:W-:Y:S01]  /*0000*/  LDC R1, c[0x0][0x37c] ;  /* 0x0000df00ff017b82 */ /* 0x000fe20000000800 */
[----:B------:R-:W0:Y:S07]  /*0010*/  S2R R0, SR_TID.X ;  /* 0x0000000000007919 */ /* 0x000e2e0000002100 */
[----:B------:R-:W0:Y:S01]  /*0020*/  S2UR UR6, SR_CTAID.X ;  /* 0x00000000000679c3 */ /* 0x000e220000002500 */
[----:B------:R-:W1:Y:S01]  /*0030*/  LDCU UR8, c[0x0][0x390] ;  /* 0x00007200ff0877ac */ /* 0x000e620008000800 */
[----:B------:R-:W-:Y:S01]  /*0040*/  BSSY.RECONVERGENT B2, `(.L_x_36) ;  /* 0x00000b2000027945 */ /* 0x000fe20003800200 */
[----:B------:R-:W-:Y:S01]  /*0050*/  IMAD.MOV.U32 R2, RZ, RZ, RZ ;  /* 0x000000ffff027224 */ /* 0x000fe200078e00ff */
[----:B------:R-:W-:Y:S01]  /*0060*/  CS2R R10, SRZ ;  /* 0x00000000000a7805 */ /* 0x000fe2000001ff00 */
[----:B------:R-:W2:Y:S03]  /*0070*/  LDCU.64 UR4, c[0x0][0x358] ;  /* 0x00006b00ff0477ac */ /* 0x000ea60008000a00 */
[----:B------:R-:W0:Y:S01]  /*0080*/  LDC R3, c[0x0][0x360] ;  /* 0x0000d800ff037b82 */ /* 0x000e220000000800 */
[----:B------:R-:W3:Y:S01]  /*0090*/  LDCU UR7, c[0x0][0x370] ;  /* 0x00006e00ff0777ac */ /* 0x000ee20008000800 */
[----:B0-----:R-:W-:-:S05]  /*00a0*/  IMAD R28, R3, UR6, R0 ;  /* 0x00000006031c7c24 */ /* 0x001fca000f8e0200 */
[----:B-1----:R-:W-:-:S13]  /*00b0*/  ISETP.GE.AND P0, PT, R28, UR8, PT ;  /* 0x000000081c007c0c */ /* 0x002fda000bf06270 */
[----:B--23--:R-:W-:Y:S05]  /*00c0*/  @P0 BRA `(.L_x_37) ;  /* 0x0000000800a40947 */ /* 0x00cfea0003800000 */
[----:B------:R-:W-:Y:S01]  /*00d0*/  IMAD R5, R3, UR7, RZ ;  /* 0x0000000703057c24 */ /* 0x000fe2000f8e02ff */
[----:B------:R-:W-:Y:S03]  /*00e0*/  BSSY.RECONVERGENT B1, `(.L_x_38) ;  /* 0x000009b000017945 */ /* 0x000fe60003800200 */
[----:B------:R-:W0:Y:S01]  /*00f0*/  I2F.U32.RP R8, R5 ;  /* 0x0000000500087306 */ /* 0x000e220000209000 */
[C---:B------:R-:W-:Y:S01]  /*0100*/  IADD3 R2, PT, PT, R5.reuse, R28, RZ ;  /* 0x0000001c05027210 */ /* 0x040fe20007ffe0ff */
[----:B------:R-:W-:Y:S01]  /*0110*/  IMAD.MOV R11, RZ, RZ, -R5 ;  /* 0x000000ffff0b7224 */ /* 0x000fe200078e0a05 */
[----:B------:R-:W-:Y:S02]  /*0120*/  ISETP.NE.U32.AND P2, PT, R5, RZ, PT ;  /* 0x000000ff0500720c */ /* 0x000fe40003f45070 */
[C---:B------:R-:W-:Y:S02]  /*0130*/  ISETP.GE.AND P0, PT, R2.reuse, UR8, PT ;  /* 0x0000000802007c0c */ /* 0x040fe4000bf06270 */
[----:B------:R-:W-:-:S02]  /*0140*/  VIMNMX R9, PT, PT, R2, UR8, !PT ;  /* 0x0000000802097c48 */ /* 0x000fc4000ffe0100 */
[----:B------:R-:W-:-:S04]  /*0150*/  SEL R4, RZ, 0x1, P0 ;  /* 0x00000001ff047807 */ /* 0x000fc80000000000 */
[----:B------:R-:W-:Y:S01]  /*0160*/  IADD3 R2, PT, PT, R9, -R2, -R4 ;  /* 0x8000000209027210 */ /* 0x000fe20007ffe804 */
[----:B0-----:R-:W0:Y:S02]  /*0170*/  MUFU.RCP R8, R8 ;  /* 0x0000000800087308 */ /* 0x001e240000001000 */
[----:B0-----:R-:W-:-:S06]  /*0180*/  VIADD R6, R8, 0xffffffe ;  /* 0x0ffffffe08067836 */ /* 0x001fcc0000000000 */
[----:B------:R0:W1:Y:S02]  /*0190*/  F2I.FTZ.U32.TRUNC.NTZ R7, R6 ;  /* 0x0000000600077305 */ /* 0x000064000021f000 */
[----:B0-----:R-:W-:Y:S02]  /*01a0*/  IMAD.MOV.U32 R6, RZ, RZ, RZ ;  /* 0x000000ffff067224 */ /* 0x001fe400078e00ff */
[----:B-1----:R-:W-:-:S04]  /*01b0*/  IMAD R11, R11, R7, RZ ;  /* 0x000000070b0b7224 */ /* 0x002fc800078e02ff */
[----:B------:R-:W-:Y:S01]  /*01c0*/  IMAD.HI.U32 R7, R7, R11, R6 ;  /* 0x0000000b07077227 */ /* 0x000fe200078e0006 */
[----:B------:R-:W-:-:S05]  /*01d0*/  CS2R R10, SRZ ;  /* 0x00000000000a7805 */ /* 0x000fca000001ff00 */
[----:B------:R-:W-:-:S04]  /*01e0*/  IMAD.HI.U32 R7, R7, R2, RZ ;  /* 0x0000000207077227 */ /* 0x000fc800078e00ff */
[----:B------:R-:W-:-:S04]  /*01f0*/  IMAD.MOV R6, RZ, RZ, -R7 ;  /* 0x000000ffff067224 */ /* 0x000fc800078e0a07 */
[----:B------:R-:W-:-:S05]  /*0200*/  IMAD R2, R5, R6, R2 ;  /* 0x0000000605027224 */ /* 0x000fca00078e0202 */
[----:B------:R-:W-:-:S13]  /*0210*/  ISETP.GE.U32.AND P0, PT, R2, R5, PT ;  /* 0x000000050200720c */ /* 0x000fda0003f06070 */
[----:B------:R-:W-:Y:S01]  /*0220*/  @P0 IMAD.IADD R2, R2, 0x1, -R5 ;  /* 0x0000000102020824 */ /* 0x000fe200078e0a05 */
[----:B------:R-:W-:-:S04]  /*0230*/  @P0 IADD3 R7, PT, PT, R7, 0x1, RZ ;  /* 0x0000000107070810 */ /* 0x000fc80007ffe0ff */
[----:B------:R-:W-:Y:S01]  /*0240*/  ISETP.GE.U32.AND P1, PT, R2, R5, PT ;  /* 0x000000050200720c */ /* 0x000fe20003f26070 */
[----:B------:R-:W-:-:S12]  /*0250*/  HFMA2 R2, -RZ, RZ, 0, 0 ;  /* 0x00000000ff027431 */ /* 0x000fd800000001ff */
[----:B------:R-:W-:Y:S01]  /*0260*/  @P1 VIADD R7, R7, 0x1 ;  /* 0x0000000107071836 */ /* 0x000fe20000000000 */
[----:B------:R-:W-:-:S05]  /*0270*/  @!P2 LOP3.LUT R7, RZ, R5, RZ, 0x33, !PT ;  /* 0x00000005ff07a212 */ /* 0x000fca00078e33ff */
[----:B------:R-:W-:-:S05]  /*0280*/  IMAD.IADD R4, R4, 0x1, R7 ;  /* 0x0000000104047824 */ /* 0x000fca00078e0207 */
[C---:B------:R-:W-:Y:S01]  /*0290*/  ISETP.GE.U32.AND P0, PT, R4.reuse, 0x3, PT ;  /* 0x000000030400780c */ /* 0x040fe20003f06070 */
[----:B------:R-:W-:-:S05]  /*02a0*/  VIADD R4, R4, 0x1 ;  /* 0x0000000104047836 */ /* 0x000fca0000000000 */
[----:B------:R-:W-:-:S07]  /*02b0*/  LOP3.LUT R26, R4, 0x3, RZ, 0xc0, !PT ;  /* 0x00000003041a7812 */ /* 0x000fce00078ec0ff */
[----:B------:R-:W-:Y:S05]  /*02c0*/  @!P0 BRA `(.L_x_39) ;  /* 0x0000000400f08947 */ /* 0x000fea0003800000 */
[----:B------:R-:W-:Y:S01]  /*02d0*/  LOP3.LUT R2, R4, 0xfffffffc, RZ, 0xc0, !PT ;  /* 0xfffffffc04027812 */ /* 0x000fe200078ec0ff */
[----:B------:R-:W0:Y:S01]  /*02e0*/  LDC.64 R6, c[0x0][0x380] ;  /* 0x0000e000ff067b82 */ /* 0x000e220000000a00 */
[----:B------:R-:W-:Y:S01]  /*02f0*/  BSSY.RELIABLE B0, `(.L_x_40) ;  /* 0x0000069000007945 */ /* 0x000fe20003800100 */
[----:B------:R-:W-:Y:S02]  /*0300*/  CS2R R10, SRZ ;  /* 0x00000000000a7805 */ /* 0x000fe4000001ff00 */
[----:B------:R-:W-:-:S05]  /*0310*/  IMAD.MOV R4, RZ, RZ, -R2 ;  /* 0x000000ffff047224 */ /* 0x000fca00078e0a02 */
[----:B------:R-:W-:-:S13]  /*0320*/  ISETP.GE.AND P0, PT, R4, RZ, PT ;  /* 0x000000ff0400720c */ /* 0x000fda0003f06270 */
[----:B------:R-:W-:Y:S05]  /*0330*/  @P0 BRA `(.L_x_41) ;  /* 0x0000000400900947 */ /* 0x000fea0003800000 */
[----:B------:R-:W-:Y:S01]  /*0340*/  IMAD.MOV R8, RZ, RZ, -R4 ;  /* 0x000000ffff087224 */ /* 0x000fe200078e0a04 */
[----:B------:R-:W-:Y:S01]  /*0350*/  BSSY.RECONVERGENT B3, `(.L_x_42) ;  /* 0x000003d000037945 */ /* 0x000fe20003800200 */
[----:B------:R-:W-:-:S03]  /*0360*/  PLOP3.LUT P0, PT, PT, PT, PT, 0x80, 0x8 ;  /* 0x000000000008781c */ /* 0x000fc60003f0f070 */
[----:B------:R-:W-:-:S13]  /*0370*/  ISETP.GT.AND P1, PT, R8, 0xc, PT ;  /* 0x0000000c0800780c */ /* 0x000fda0003f24270 */
[----:B------:R-:W-:Y:S05]  /*0380*/  @!P1 BRA `(.L_x_43) ;  /* 0x0000000000e49947 */ /* 0x000fea0003800000 */
[----:B------:R-:W-:-:S13]  /*0390*/  PLOP3.LUT P0, PT, PT, PT, PT, 0x8, 0x80 ;  /* 0x000000000080781c */ /* 0x000fda0003f0e170 */
.L_x_44:
[----:B------:R-:W1:Y:S02]  /*03a0*/  LDC.64 R18, c[0x0][0x380] ;  /* 0x0000e000ff127b82 */ /* 0x000e640000000a00 */
[----:B-1----:R-:W-:-:S05]  /*03b0*/  IMAD.WIDE R24, R28, 0x8, R18 ;  /* 0x000000081c187825 */ /* 0x002fca00078e0212 */
[----:B------:R1:W2:Y:S02]  /*03c0*/  LDG.E.64.CONSTANT R22, desc[UR4][R24.64] ;  /* 0x0000000418167981 */ /* 0x0002a4000c1e9b00 */
[----:B-1----:R-:W-:-:S05]  /*03d0*/  IMAD.WIDE R24, R5, 0x8, R24 ;  /* 0x0000000805187825 */ /* 0x002fca00078e0218 */
[----:B------:R-:W3:Y:S01]  /*03e0*/  LDG.E.64.CONSTANT R16, desc[UR4][R24.64] ;  /* 0x0000000418107981 */ /* 0x000ee2000c1e9b00 */
[----:B------:R-:W-:-:S05]  /*03f0*/  IMAD.WIDE R12, R5, 0x8, R24 ;  /* 0x00000008050c7825 */ /* 0x000fca00078e0218 */
[----:B------:R-:W4:Y:S01]  /*0400*/  LDG.E.64.CONSTANT R8, desc[UR4][R12.64] ;  /* 0x000000040c087981 */ /* 0x000f22000c1e9b00 */
[----:B------:R-:W-:-:S06]  /*0410*/  IMAD.WIDE R14, R5, 0x8, R12 ;  /* 0x00000008050e7825 */ /* 0x000fcc00078e020c */
[----:B------:R-:W5:Y:S01]  /*0420*/  LDG.E.64.CONSTANT R14, desc[UR4][R14.64] ;  /* 0x000000040e0e7981 */ /* 0x000f62000c1e9b00 */
[----:B------:R-:W-:-:S04]  /*0430*/  IMAD R27, R5, 0x4, R28 ;  /* 0x00000004051b7824 */ /* 0x000fc800078e021c */
[----:B------:R-:W-:-:S05]  /*0440*/  IMAD.WIDE R20, R27, 0x8, R18 ;  /* 0x000000081b147825 */ /* 0x000fca00078e0212 */
[----:B------:R1:W5:Y:S02]  /*0450*/  LDG.E.64.CONSTANT R12, desc[UR4][R20.64] ;  /* 0x00000004140c7981 */ /* 0x000364000c1e9b00 */
[----:B-1----:R-:W-:-:S04]  /*0460*/  IMAD.WIDE R20, R5, 0x8, R20 ;  /* 0x0000000805147825 */ /* 0x002fc800078e0214 */
[C---:B------:R-:W-:Y:S01]  /*0470*/  IMAD.WIDE R24, R5.reuse, 0x8, R20 ;  /* 0x0000000805187825 */ /* 0x040fe200078e0214 */
[----:B------:R-:W-:-:S03]  /*0480*/  LEA R27, R5, R27, 0x2 ;  /* 0x0000001b051b7211 */ /* 0x000fc600078e10ff */
[----:B------:R-:W-:-:S06]  /*0490*/  IMAD.WIDE R28, R5, 0x8, R24 ;  /* 0x00000008051c7825 */ /* 0x000fcc00078e0218 */
[----:B------:R-:W5:Y:S01]  /*04a0*/  LDG.E.64.CONSTANT R28, desc[UR4][R28.64] ;  /* 0x000000041c1c7981 */ /* 0x000f62000c1e9b00 */
[----:B--2---:R-:W-:-:S03]  /*04b0*/  DADD R22, R22, R10 ;  /* 0x0000000016167229 */ /* 0x004fc6000000000a */
[----:B------:R1:W2:Y:S05]  /*04c0*/  LDG.E.64.CONSTANT R10, desc[UR4][R20.64] ;  /* 0x00000004140a7981 */ /* 0x0002aa000c1e9b00 */
[----:B---3--:R-:W-:Y:S01]  /*04d0*/  DADD R22, R22, R16 ;  /* 0x0000000016167229 */ /* 0x008fe20000000010 */
[----:B------:R3:W2:Y:S07]  /*04e0*/  LDG.E.64.CONSTANT R16, desc[UR4][R24.64] ;  /* 0x0000000418107981 */ /* 0x0006ae000c1e9b00 */
[----:B----4-:R-:W-:Y:S01]  /*04f0*/  DADD R8, R22, R8 ;  /* 0x0000000016087229 */ /* 0x010fe20000000008 */
[----:B------:R-:W-:-:S07]  /*0500*/  IMAD.WIDE R22, R27, 0x8, R18 ;  /* 0x000000081b167825 */ /* 0x000fce00078e0212 */
[----:B-----5:R-:W-:Y:S02]  /*0510*/  DADD R14, R8, R14 ;  /* 0x00000000080e7229 */ /* 0x020fe4000000000e */
[----:B------:R4:W5:Y:S01]  /*0520*/  LDG.E.64.CONSTANT R8, desc[UR4][R22.64] ;  /* 0x0000000416087981 */ /* 0x000962000c1e9b00 */
[----:B-1----:R-:W-:-:S05]  /*0530*/  IMAD.WIDE R20, R5, 0x8, R22 ;  /* 0x0000000805147825 */ /* 0x002fca00078e0216 */
[----:B------:R-:W-:Y:S01]  /*0540*/  DADD R14, R14, R12 ;  /* 0x000000000e0e7229 */ /* 0x000fe2000000000c */
[----:B------:R1:W5:Y:S01]  /*0550*/  LDG.E.64.CONSTANT R12, desc[UR4][R20.64] ;  /* 0x00000004140c7981 */ /* 0x000362000c1e9b00 */
[----:B---3--:R-:W-:-:S04]  /*0560*/  IMAD.WIDE R24, R5, 0x8, R20 ;  /* 0x0000000805187825 */ /* 0x008fc800078e0214 */
[----:B------:R-:W-:-:S04]  /*0570*/  IMAD R27, R5, 0x4, R27 ;  /* 0x00000004051b7824 */ /* 0x000fc800078e021b */
[----:B------:R-:W-:-:S04]  /*0580*/  IMAD.WIDE R18, R27, 0x8, R18 ;  /* 0x000000081b127825 */ /* 0x000fc800078e0212 */
[----:B----4-:R-:W-:-:S04]  /*0590*/  IMAD.WIDE R22, R5, 0x8, R18 ;  /* 0x0000000805167825 */ /* 0x010fc800078e0212 */
[C---:B-1----:R-:W-:Y:S01]  /*05a0*/  IMAD.WIDE R20, R5.reuse, 0x8, R22 ;  /* 0x0000000805147825 */ /* 0x042fe200078e0216 */
[----:B--2---:R-:W-:Y:S01]  /*05b0*/  DADD R14, R14, R10 ;  /* 0x000000000e0e7229 */ /* 0x004fe2000000000a */
[----:B------:R1:W2:Y:S02]  /*05c0*/  LDG.E.64.CONSTANT R10, desc[UR4][R24.64] ;  /* 0x00000004180a7981 */ /* 0x0002a4000c1e9b00 */
[----:B-1----:R-:W-:-:S06]  /*05d0*/  IMAD.WIDE R24, R5, 0x8, R24 ;  /* 0x0000000805187825 */ /* 0x002fcc00078e0218 */
[----:B------:R-:W3:Y:S01]  /*05e0*/  LDG.E.64.CONSTANT R24, desc[UR4][R24.64] ;  /* 0x0000000418187981 */ /* 0x000ee2000c1e9b00 */
[----:B------:R-:W-:-:S03]  /*05f0*/  DADD R16, R14, R16 ;  /* 0x000000000e107229 */ /* 0x000fc60000000010 */
[----:B------:R1:W4:Y:S05]  /*0600*/  LDG.E.64.CONSTANT R14, desc[UR4][R18.64] ;  /* 0x00000004120e7981 */ /* 0x00032a000c1e9b00 */
[----:B------:R-:W-:Y:S02]  /*0610*/  DADD R28, R16, R28 ;  /* 0x00000000101c7229 */ /* 0x000fe4000000001c */
[----:B------:R-:W4:Y:S01]  /*0620*/  LDG.E.64.CONSTANT R16, desc[UR4][R22.64] ;  /* 0x0000000416107981 */ /* 0x000f22000c1e9b00 */
[----:B-1----:R-:W-:-:S05]  /*0630*/  IMAD.WIDE R18, R5, 0x8, R20 ;  /* 0x0000000805127825 */ /* 0x002fca00078e0214 */
[----:B-----5:R-:W-:Y:S01]  /*0640*/  DADD R28, R28, R8 ;  /* 0x000000001c1c7229 */ /* 0x020fe20000000008 */
[----:B------:R-:W5:Y:S04]  /*0650*/  LDG.E.64.CONSTANT R8, desc[UR4][R20.64] ;  /* 0x0000000414087981 */ /* 0x000f68000c1e9b00 */
[----:B------:R-:W5:Y:S03]  /*0660*/  LDG.E.64.CONSTANT R18, desc[UR4][R18.64] ;  /* 0x0000000412127981 */ /* 0x000f66000c1e9b00 */
[----:B------:R-:W-:Y:S01]  /*0670*/  DADD R12, R28, R12 ;  /* 0x000000001c0c7229 */ /* 0x000fe2000000000c */
[----:B------:R-:W-:-:S05]  /*0680*/  VIADD R4, R4, 0x10 ;  /* 0x0000001004047836 */ /* 0x000fca0000000000 */
[----:B------:R-:W-:Y:S01]  /*0690*/  ISETP.GE.AND P1, PT, R4, -0xc, PT ;  /* 0xfffffff40400780c */ /* 0x000fe20003f26270 */
[----:B------:R-:W-:Y:S01]  /*06a0*/  IMAD R28, R5, 0x4, R27 ;  /* 0x00000004051c7824 */ /* 0x000fe200078e021b */
[----:B--2---:R-:W-:-:S08]  /*06b0*/  DADD R10, R12, R10 ;  /* 0x000000000c0a7229 */ /* 0x004fd0000000000a */
[----:B---3--:R-:W-:-:S08]  /*06c0*/  DADD R10, R10, R24 ;  /* 0x000000000a0a7229 */ /* 0x008fd00000000018 */
[----:B----4-:R-:W-:-:S08]  /*06d0*/  DADD R10, R10, R14 ;  /* 0x000000000a0a7229 */ /* 0x010fd0000000000e */
[----:B------:R-:W-:-:S08]  /*06e0*/  DADD R10, R10, R16 ;  /* 0x000000000a0a7229 */ /* 0x000fd00000000010 */
[----:B-----5:R-:W-:-:S08]  /*06f0*/  DADD R10, R10, R8 ;  /* 0x000000000a0a7229 */ /* 0x020fd00000000008 */
[----:B------:R-:W-:Y:S01]  /*0700*/  DADD R10, R10, R18 ;  /* 0x000000000a0a7229 */ /* 0x000fe20000000012 */
[----:B------:R-:W-:Y:S10]  /*0710*/  @!P1 BRA `(.L_x_44) ;  /* 0xfffffffc00209947 */ /* 0x000ff4000383ffff */
.L_x_43:
[----:B------:R-:W-:Y:S05]  /*0720*/  BSYNC.RECONVERGENT B3 ;  /* 0x0000000000037941 */ /* 0x000fea0003800200 */
.L_x_42:
[----:B------:R-:W-:Y:S01]  /*0730*/  IADD3 R8, PT, PT, -R4, RZ, RZ ;  /* 0x000000ff04087210 */ /* 0x000fe20007ffe1ff */
[----:B------:R-:W-:Y:S03]  /*0740*/  BSSY.RECONVERGENT B3, `(.L_x_45) ;  /* 0x0000020000037945 */ /* 0x000fe60003800200 */
[----:B------:R-:W-:-:S13]  /*0750*/  ISETP.GT.AND P1, PT, R8, 0x4, PT ;  /* 0x000000040800780c */ /* 0x000fda0003f24270 */
[----:B------:R-:W-:Y:S05]  /*0760*/  @!P1 BRA `(.L_x_46) ;  /* 0x0000000000749947 */ /* 0x000fea0003800000 */
[----:B------:R-:W1:Y:S02]  /*0770*/  LDC.64 R12, c[0x0][0x380] ;  /* 0x0000e000ff0c7b82 */ /* 0x000e640000000a00 */
[----:B-1----:R-:W-:-:S05]  /*0780*/  IMAD.WIDE R24, R28, 0x8, R12 ;  /* 0x000000081c187825 */ /* 0x002fca00078e020c */
[----:B------:R1:W2:Y:S02]  /*0790*/  LDG.E.64.CONSTANT R20, desc[UR4][R24.64] ;  /* 0x0000000418147981 */ /* 0x0002a4000c1e9b00 */
[----:B-1----:R-:W-:-:S05]  /*07a0*/  IMAD.WIDE R24, R5, 0x8, R24 ;  /* 0x0000000805187825 */ /* 0x002fca00078e0218 */
[----:B------:R-:W3:Y:S01]  /*07b0*/  LDG.E.64.CONSTANT R8, desc[UR4][R24.64] ;  /* 0x0000000418087981 */ /* 0x000ee2000c1e9b00 */
[----:B------:R-:W-:-:S05]  /*07c0*/  IMAD.WIDE R14, R5, 0x8, R24 ;  /* 0x00000008050e7825 */ /* 0x000fca00078e0218 */
[----:B------:R-:W4:Y:S01]  /*07d0*/  LDG.E.64.CONSTANT R18, desc[UR4][R14.64] ;  /* 0x000000040e127981 */ /* 0x000f22000c1e9b00 */
[----:B------:R-:W-:-:S04]  /*07e0*/  IMAD.WIDE R16, R5, 0x8, R14 ;  /* 0x0000000805107825 */ /* 0x000fc800078e020e */
[----:B------:R-:W-:Y:S02]  /*07f0*/  IMAD R28, R5, 0x4, R28 ;  /* 0x00000004051c7824 */ /* 0x000fe400078e021c */
[----:B------:R-:W5:Y:S02]  /*0800*/  LDG.E.64.CONSTANT R16, desc[UR4][R16.64] ;  /* 0x0000000410107981 */ /* 0x000f64000c1e9b00 */
[----:B------:R-:W-:-:S05]  /*0810*/  IMAD.WIDE R12, R28, 0x8, R12 ;  /* 0x000000081c0c7825 */ /* 0x000fca00078e020c */
[----:B------:R-:W5:Y:S01]  /*0820*/  LDG.E.64.CONSTANT R14, desc[UR4][R12.64] ;  /* 0x000000040c0e7981 */ /* 0x000f62000c1e9b00 */
[----:B------:R-:W-:-:S05]  /*0830*/  IMAD.WIDE R22, R5, 0x8, R12 ;  /* 0x0000000805167825 */ /* 0x000fca00078e020c */
[----:B------:R1:W5:Y:S02]  /*0840*/  LDG.E.64.CONSTANT R12, desc[UR4][R22.64] ;  /* 0x00000004160c7981 */ /* 0x000364000c1e9b00 */
[----:B-1----:R-:W-:-:S04]  /*0850*/  IMAD.WIDE R22, R5, 0x8, R22 ;  /* 0x0000000805167825 */ /* 0x002fc800078e0216 */
[----:B------:R-:W-:-:S06]  /*0860*/  IMAD.WIDE R24, R5, 0x8, R22 ;  /* 0x0000000805187825 */ /* 0x000fcc00078e0216 */
[----:B------:R-:W5:Y:S01]  /*0870*/  LDG.E.64.CONSTANT R24, desc[UR4][R24.64] ;  /* 0x0000000418187981 */ /* 0x000f62000c1e9b00 */
[----:B--2---:R-:W-:-:S03]  /*0880*/  DADD R20, R10, R20 ;  /* 0x000000000a147229 */ /* 0x004fc60000000014 */
[----:B------:R-:W2:Y:S05]  /*0890*/  LDG.E.64.CONSTANT R10, desc[UR4][R22.64] ;  /* 0x00000004160a7981 */ /* 0x000eaa000c1e9b00 */
[----:B---3--:R-:W-:-:S08]  /*08a0*/  DADD R8, R20, R8 ;  /* 0x0000000014087229 */ /* 0x008fd00000000008 */
[----:B----4-:R-:W-:-:S08]  /*08b0*/  DADD R8, R8, R18 ;  /* 0x0000000008087229 */ /* 0x010fd00000000012 */
[----:B-----5:R-:W-:-:S08]  /*08c0*/  DADD R8, R8, R16 ;  /* 0x0000000008087229 */ /* 0x020fd00000000010 */
[----:B------:R-:W-:-:S08]  /*08d0*/  DADD R8, R8, R14 ;  /* 0x0000000008087229 */ /* 0x000fd0000000000e */
[----:B------:R-:W-:Y:S01]  /*08e0*/  DADD R8, R8, R12 ;  /* 0x0000000008087229 */ /* 0x000fe2000000000c */
[----:B------:R-:W-:Y:S01]  /*08f0*/  PLOP3.LUT P0, PT, PT, PT, PT, 0x8, 0x80 ;  /* 0x000000000080781c */ /* 0x000fe20003f0e170 */
[----:B------:R-:W-:Y:S02]  /*0900*/  VIADD R4, R4, 0x8 ;  /* 0x0000000804047836 */ /* 0x000fe40000000000 */
[----:B------:R-:W-:-:S04]  /*0910*/  IMAD R28, R5, 0x4, R28 ;  /* 0x00000004051c7824 */ /* 0x000fc800078e021c */
[----:B--2---:R-:W-:-:S08]  /*0920*/  DADD R10, R8, R10 ;  /* 0x00000000080a7229 */ /* 0x004fd0000000000a */
[----:B------:R-:W-:-:S11]  /*0930*/  DADD R10, R10, R24 ;  /* 0x000000000a0a7229 */ /* 0x000fd60000000018 */
.L_x_46:
[----:B------:R-:W-:Y:S05]  /*0940*/  BSYNC.RECONVERGENT B3 ;  /* 0x0000000000037941 */ /* 0x000fea0003800200 */
.L_x_45:
[----:B------:R-:W-:-:S13]  /*0950*/  ISETP.NE.OR P0, PT, R4, RZ, P0 ;  /* 0x000000ff0400720c */ /* 0x000fda0000705670 */
[----:B------:R-:W-:Y:S05]  /*0960*/  @!P0 BREAK.RELIABLE B0 ;  /* 0x0000000000008942 */ /* 0x000fea0003800100 */
[----:B------:R-:W-:Y:S05]  /*0970*/  @!P0 BRA `(.L_x_39) ;  /* 0x0000000000448947 */ /* 0x000fea0003800000 */
.L_x_41:
[----:B------:R-:W-:Y:S05]  /*0980*/  BSYNC.RELIABLE B0 ;  /* 0x0000000000007941 */ /* 0x000fea0003800100 */
.L_x_40:
[----:B0-----:R-:W-:-:S05]  /*0990*/  IMAD.WIDE R18, R28, 0x8, R6 ;  /* 0x000000081c127825 */ /* 0x001fca00078e0206 */
[----:B------:R-:W2:Y:S01]  /*09a0*/  LDG.E.64.CONSTANT R8, desc[UR4][R18.64] ;  /* 0x0000000412087981 */ /* 0x000ea2000c1e9b00 */
[----:B------:R-:W-:-:S05]  /*09b0*/  IMAD.WIDE R20, R5, 0x8, R18 ;  /* 0x0000000805147825 */ /* 0x000fca00078e0212 */
[----:B------:R-:W3:Y:S01]  /*09c0*/  LDG.E.64.CONSTANT R12, desc[UR4][R20.64] ;  /* 0x00000004140c7981 */ /* 0x000ee2000c1e9b00 */
[----:B------:R-:W-:-:S05]  /*09d0*/  IMAD.WIDE R22, R5, 0x8, R20 ;  /* 0x0000000805167825 */ /* 0x000fca00078e0214 */
[----:B------:R-:W4:Y:S01]  /*09e0*/  LDG.E.64.CONSTANT R16, desc[UR4][R22.64] ;  /* 0x0000000416107981 */ /* 0x000f22000c1e9b00 */
[----:B------:R-:W-:-:S06]  /*09f0*/  IMAD.WIDE R14, R5, 0x8, R22 ;  /* 0x00000008050e7825 */ /* 0x000fcc00078e0216 */
[----:B------:R-:W5:Y:S01]  /*0a00*/  LDG.E.64.CONSTANT R14, desc[UR4][R14.64] ;  /* 0x000000040e0e7981 */ /* 0x000f62000c1e9b00 */
[----:B------:R-:W-:Y:S01]  /*0a10*/  IADD3 R4, PT, PT, R4, 0x4, RZ ;  /* 0x0000000404047810 */ /* 0x000fe20007ffe0ff */
[----:B------:R-:W-:-:S03]  /*0a20*/  IMAD R28, R5, 0x4, R28 ;  /* 0x00000004051c7824 */ /* 0x000fc600078e021c */
[----:B------:R-:W-:Y:S01]  /*0a30*/  ISETP.NE.AND P0, PT, R4, RZ, PT ;  /* 0x000000ff0400720c */ /* 0x000fe20003f05270 */
[----:B--2---:R-:W-:-:S08]  /*0a40*/  DADD R8, R8, R10 ;  /* 0x0000000008087229 */ /* 0x004fd0000000000a */
[----:B---3--:R-:W-:-:S08]  /*0a50*/  DADD R8, R8, R12 ;  /* 0x0000000008087229 */ /* 0x008fd0000000000c */
[----:B----4-:R-:W-:-:S08]  /*0a60*/  DADD R8, R8, R16 ;  /* 0x0000000008087229 */ /* 0x010fd00000000010 */
[----:B-----5:R-:W-:Y:S01]  /*0a70*/  DADD R10, R8, R14 ;  /* 0x00000000080a7229 */ /* 0x020fe2000000000e */
[----:B------:R-:W-:Y:S10]  /*0a80*/  @P0 BRA `(.L_x_40) ;  /* 0xfffffffc00c00947 */ /* 0x000ff4000383ffff */
.L_x_39:
[----:B------:R-:W-:Y:S05]  /*0a90*/  BSYNC.RECONVERGENT B1 ;  /* 0x0000000000017941 */ /* 0x000fea0003800200 */
.L_x_38:
[----:B------:R-:W-:-:S13]  /*0aa0*/  ISETP.NE.AND P0, PT, R26, RZ, PT ;  /* 0x000000ff1a00720c */ /* 0x000fda0003f05270 */
[----:B------:R-:W-:Y:S05]  /*0ab0*/  @!P0 BRA `(.L_x_37) ;  /* 0x0000000000288947 */ /* 0x000fea0003800000 */
[----:B0-----:R-:W0:Y:S01]  /*0ac0*/  LDC.64 R6, c[0x0][0x380] ;  /* 0x0000e000ff067b82 */ /* 0x001e220000000a00 */
[----:B------:R-:W-:-:S07]  /*0ad0*/  IMAD.MOV R26, RZ, RZ, -R26 ;  /* 0x000000ffff1a7224 */ /* 0x000fce00078e0a1a */
.L_x_47:
[----:B0-----:R-:W-:-:S06]  /*0ae0*/  IMAD.WIDE R8, R28, 0x8, R6 ;  /* 0x000000081c087825 */ /* 0x001fcc00078e0206 */
[----:B------:R-:W2:Y:S01]  /*0af0*/  LDG.E.64.CONSTANT R8, desc[UR4][R8.64] ;  /* 0x0000000408087981 */ /* 0x000ea2000c1e9b00 */
[----:B------:R-:W-:Y:S01]  /*0b00*/  IADD3 R26, PT, PT, R26, 0x1, RZ ;  /* 0x000000011a1a7810 */ /* 0x000fe20007ffe0ff */
[----:B------:R-:W-:Y:S02]  /*0b10*/  VIADD R2, R2, 0x1 ;  /* 0x0000000102027836 */ /* 0x000fe40000000000 */
[----:B------:R-:W-:Y:S01]  /*0b20*/  IMAD.IADD R28, R5, 0x1, R28 ;  /* 0x00000001051c7824 */ /* 0x000fe200078e021c */
[----:B------:R-:W-:Y:S01]  /*0b30*/  ISETP.NE.AND P0, PT, R26, RZ, PT ;  /* 0x000000ff1a00720c */ /* 0x000fe20003f05270 */
[----:B--2---:R-:W-:-:S12]  /*0b40*/  DADD R10, R8, R10 ;  /* 0x00000000080a7229 */ /* 0x004fd8000000000a */
[----:B------:R-:W-:Y:S05]  /*0b50*/  @P0 BRA `(.L_x_47) ;  /* 0xfffffffc00e00947 */ /* 0x000fea000383ffff */
.L_x_37:
[----:B------:R-:W-:Y:S05]  /*0b60*/  BSYNC.RECONVERGENT B2 ;  /* 0x0000000000027941 */ /* 0x000fea0003800200 */
.L_x_36:
[----:B------:R-:W-:Y:S05]  /*0b70*/  WARPSYNC.ALL ;  /* 0x0000000000007948 */ /* 0x000fea0003800000 */
[----:B------:R-:W-:Y:S01]  /*0b80*/  SHFL.DOWN PT, R5, R11, 0x10, 0x1f ;  /* 0x0a001f000b057f89 */ /* 0x000fe200000e0000 */
[----:B------:R-:W-:Y:S03]  /*0b90*/  BSSY B0, `(.L_x_48) ;  /* 0x0000037000007945 */ /* 0x000fe60003800000 */
[----:B------:R-:W1:Y:S02]  /*0ba0*/  SHFL.DOWN PT, R4, R10, 0x10, 0x1f ;  /* 0x0a001f000a047f89 */ /* 0x000e6400000e0000 */
[----:B-1----:R-:W-:Y:S01]  /*0bb0*/  DADD R4, R4, R10 ;  /* 0x0000000004047229 */ /* 0x002fe2000000000a */
[----:B------:R-:W-:-:S02]  /*0bc0*/  SHF.R.U32.HI R11, RZ, 0x5, R3 ;  /* 0x00000005ff0b7819 */ /* 0x000fc40000011603 */
[C---:B------:R-:W-:Y:S02]  /*0bd0*/  LOP3.LUT P0, R3, R0.reuse, 0x1f, RZ, 0xc0, !PT ;  /* 0x0000001f00037812 */ /* 0x040fe4000780c0ff */
[----:B------:R-:W-:Y:S02]  /*0be0*/  ISETP.GE.U32.AND P1, PT, R0, R11, PT ;  /* 0x0000000b0000720c */ /* 0x000fe40003f26070 */
[----:B0-----:R-:W-:Y:S04]  /*0bf0*/  SHFL.DOWN PT, R7, R5, 0x8, 0x1f ;  /* 0x09001f0005077f89 */ /* 0x001fe800000e0000 */
[----:B------:R-:W0:Y:S05]  /*0c00*/  SHFL.DOWN PT, R6, R4, 0x8, 0x1f ;  /* 0x09001f0004067f89 */ /* 0x000e2a00000e0000 */
[----:B------:R-:W1:Y:S02]  /*0c10*/  @!P0 S2R R11, SR_CgaCtaId ;  /* 0x00000000000b8919 */ /* 0x000e640000008800 */
[----:B------:R-:W2:Y:S01]  /*0c20*/  @!P1 S2R R10, SR_CgaCtaId ;  /* 0x00000000000a9919 */ /* 0x000ea20000008800 */
[----:B0-----:R-:W-:-:S07]  /*0c30*/  DADD R6, R4, R6 ;  /* 0x0000000004067229 */ /* 0x001fce0000000006 */
[----:B------:R-:W-:Y:S04]  /*0c40*/  SHFL.DOWN PT, R9, R7, 0x4, 0x1f ;  /* 0x08801f0007097f89 */ /* 0x000fe800000e0000 */
[----:B------:R-:W0:Y:S02]  /*0c50*/  SHFL.DOWN PT, R8, R6, 0x4, 0x1f ;  /* 0x08801f0006087f89 */ /* 0x000e2400000e0000 */
[----:B0-----:R-:W-:Y:S01]  /*0c60*/  DADD R8, R6, R8 ;  /* 0x0000000006087229 */ /* 0x001fe20000000008 */
[----:B------:R-:W-:Y:S02]  /*0c70*/  @!P1 MOV R7, 0x400 ;  /* 0x0000040000079802 */ /* 0x000fe40000000f00 */
[----:B------:R-:W-:-:S04]  /*0c80*/  @!P0 MOV R6, 0x400 ;  /* 0x0000040000068802 */ /* 0x000fc80000000f00 */
[----:B------:R-:W-:Y:S01]  /*0c90*/  SHFL.DOWN PT, R13, R9, 0x2, 0x1f ;  /* 0x08401f00090d7f89 */ /* 0x000fe200000e0000 */
[----:B------:R-:W-:Y:S01]  /*0ca0*/  @!P0 IADD3 R6, PT, PT, R6, 0x80, RZ ;  /* 0x0000008006068810 */ /* 0x000fe20007ffe0ff */
[----:B------:R-:W-:Y:S02]  /*0cb0*/  @!P1 VIADD R7, R7, 0x80 ;  /* 0x0000008007079836 */ /* 0x000fe40000000000 */
[----:B------:R-:W0:Y:S02]  /*0cc0*/  SHFL.DOWN PT, R12, R8, 0x2, 0x1f ;  /* 0x08401f00080c7f89 */ /* 0x000e2400000e0000 */
[----:B0-----:R-:W-:Y:S01]  /*0cd0*/  DADD R12, R8, R12 ;  /* 0x00000000080c7229 */ /* 0x001fe2000000000c */
[----:B-1----:R-:W-:Y:S02]  /*0ce0*/  @!P0 LEA R9, R11, R6, 0x18 ;  /* 0x000000060b098211 */ /* 0x002fe400078ec0ff */
[----:B--2---:R-:W-:Y:S02]  /*0cf0*/  @!P1 LEA R8, R10, R7, 0x18 ;  /* 0x000000070a089211 */ /* 0x004fe400078ec0ff */
[----:B------:R-:W-:-:S02]  /*0d00*/  @!P0 LEA.HI R9, R0, R9, RZ, 0x1e ;  /* 0x0000000900098211 */ /* 0x000fc400078ff0ff */
[----:B------:R-:W-:Y:S01]  /*0d10*/  SHFL.DOWN PT, R5, R13, 0x1, 0x1f ;  /* 0x08201f000d057f89 */ /* 0x000fe200000e0000 */
[----:B------:R-:W-:-:S03]  /*0d20*/  @!P1 IMAD R8, R3, 0x8, R8 ;  /* 0x0000000803089824 */ /* 0x000fc600078e0208 */
[----:B------:R-:W0:Y:S02]  /*0d30*/  SHFL.DOWN PT, R4, R12, 0x1, 0x1f ;  /* 0x08201f000c047f89 */ /* 0x000e2400000e0000 */
[----:B0-----:R-:W-:Y:S01]  /*0d40*/  DADD R6, R12, R4 ;  /* 0x000000000c067229 */ /* 0x001fe20000000004 */
[----:B------:R-:W-:-:S06]  /*0d50*/  CS2R R4, SRZ ;  /* 0x0000000000047805 */ /* 0x000fcc000001ff00 */
[----:B------:R0:W-:Y:S01]  /*0d60*/  @!P0 STS.64 [R9], R6 ;  /* 0x0000000609008388 */ /* 0x0001e20000000a00 */
[----:B------:R-:W-:Y:S01]  /*0d70*/  BAR.SYNC.DEFER_BLOCKING 0x0 ;  /* 0x0000000000007b1d */ /* 0x000fe20000010000 */
[----:B------:R-:W-:-:S05]  /*0d80*/  ISETP.GT.U32.AND P0, PT, R0, 0x1f, PT ;  /* 0x0000001f0000780c */ /* 0x000fca0003f04070 */
[----:B------:R0:W1:Y:S08]  /*0d90*/  @!P1 LDS.64 R4, [R8] ;  /* 0x0000000008049984 */ /* 0x0000700000000a00 */
[----:B0-----:R-:W-:Y:S05]  /*0da0*/  @P0 BRA `(.L_x_49) ;  /* 0x0000000000540947 */ /* 0x001fea0003800000 */
[----:B------:R-:W-:-:S03]  /*0db0*/  UMOV UR6, 0xffffffff ;  /* 0xffffffff00067882 */ /* 0x000fc60000000000 */
[----:B------:R-:W-:Y:S05]  /*0dc0*/  BRA.DIV UR6, `(.L_x_50) ;  /* 0x00000006060c7947 */ /* 0x000fea000b800000 */
[----:B-1----:R-:W-:Y:S04]  /*0dd0*/  SHFL.DOWN PT, R7, R5, 0x10, 0x1f ;  /* 0x0a001f0005077f89 */ /* 0x002fe800000e0000 */
[----:B------:R-:W0:Y:S02]  /*0de0*/  SHFL.DOWN PT, R6, R4, 0x10, 0x1f ;  /* 0x0a001f0004067f89 */ /* 0x000e2400000e0000 */
[----:B0-----:R-:W-:-:S07]  /*0df0*/  DADD R6, R4, R6 ;  /* 0x0000000004067229 */ /* 0x001fce0000000006 */
[----:B------:R-:W0:Y:S04]  /*0e00*/  SHFL.DOWN PT, R9, R7, 0x8, 0x1f ;  /* 0x09001f0007097f89 */ /* 0x000e2800000e0000 */
[----:B------:R-:W1:Y:S01]  /*0e10*/  SHFL.DOWN PT, R8, R6, 0x8, 0x1f ;  /* 0x09001f0006087f89 */ /* 0x000e6200000e0000 */
[----:B0-----:R-:W-:Y:S01]  /*0e20*/  IMAD.MOV.U32 R5, RZ, RZ, R9 ;  /* 0x000000ffff057224 */ /* 0x001fe200078e0009 */
[----:B-1----:R-:W-:-:S06]  /*0e30*/  MOV R4, R8 ;  /* 0x0000000800047202 */ /* 0x002fcc0000000f00 */
[----:B------:R-:W-:-:S07]  /*0e40*/  DADD R8, R6, R4 ;  /* 0x0000000006087229 */ /* 0x000fce0000000004 */
[----:B------:R-:W0:Y:S04]  /*0e50*/  SHFL.DOWN PT, R11, R9, 0x4, 0x1f ;  /* 0x08801f00090b7f89 */ /* 0x000e2800000e0000 */
[----:B------:R-:W1:Y:S01]  /*0e60*/  SHFL.DOWN PT, R10, R8, 0x4, 0x1f ;  /* 0x08801f00080a7f89 */ /* 0x000e6200000e0000 */
[----:B0-----:R-:W-:Y:S01]  /*0e70*/  MOV R5, R11 ;  /* 0x0000000b00057202 */ /* 0x001fe20000000f00 */
[----:B-1----:R-:W-:-:S06]  /*0e80*/  IMAD.MOV.U32 R4, RZ, RZ, R10 ;  /* 0x000000ffff047224 */ /* 0x002fcc00078e000a */
[----:B------:R-:W-:-:S07]  /*0e90*/  DADD R10, R8, R4 ;  /* 0x00000000080a7229 */ /* 0x000fce0000000004 */
[----:B------:R-:W-:Y:S04]  /*0ea0*/  SHFL.DOWN PT, R5, R11, 0x2, 0x1f ;  /* 0x08401f000b057f89 */ /* 0x000fe800000e0000 */
[----:B------:R-:W0:Y:S02]  /*0eb0*/  SHFL.DOWN PT, R4, R10, 0x2, 0x1f ;  /* 0x08401f000a047f89 */ /* 0x000e2400000e0000 */
[----:B0-----:R-:W-:-:S07]  /*0ec0*/  DADD R4, R10, R4 ;  /* 0x000000000a047229 */ /* 0x001fce0000000004 */
[----:B------:R0:W1:Y:S04]  /*0ed0*/  SHFL.DOWN PT, R7, R5, 0x1, 0x1f ;  /* 0x08201f0005077f89 */ /* 0x00006800000e0000 */
[----:B------:R0:W2:Y:S02]  /*0ee0*/  SHFL.DOWN PT, R6, R4, 0x1, 0x1f ;  /* 0x08201f0004067f89 */ /* 0x0000a400000e0000 */
.L_x_64:
[----:B012---:R-:W-:-:S11]  /*0ef0*/  DADD R4, R4, R6 ;  /* 0x0000000004047229 */ /* 0x007fd60000000006 */
.L_x_49:
[----:B------:R-:W-:Y:S05]  /*0f00*/  BSYNC B0 ;  /* 0x0000000000007941 */ /* 0x000fea0003800000 */
.L_x_48:
[----:B------:R-:W-:Y:S01]  /*0f10*/  UMOV UR6, 0xffffffff ;  /* 0xffffffff00067882 */ /* 0x000fe20000000000 */
[----:B------:R-:W-:Y:S02]  /*0f20*/  ISETP.NE.AND P1, PT, R3, RZ, PT ;  /* 0x000000ff0300720c */ /* 0x000fe40003f25270 */
[----:B------:R-:W-:Y:S11]  /*0f30*/  BRA.DIV UR6, `(.L_x_51) ;  /* 0x0000000606a87947 */ /* 0x000ff6000b800000 */
[----:B------:R-:W0:Y:S02]  /*0f40*/  SHFL.DOWN PT, R3, R2, 0x10, 0x1f ;  /* 0x0a001f0002037f89 */ /* 0x000e2400000e0000 */
[----:B0-----:R-:W-:-:S05]  /*0f50*/  IMAD.IADD R3, R3, 0x1, R2 ;  /* 0x0000000103037824 */ /* 0x001fca00078e0202 */
[----:B------:R-:W0:Y:S02]  /*0f60*/  SHFL.DOWN PT, R6, R3, 0x8, 0x1f ;  /* 0x09001f0003067f89 */ /* 0x000e2400000e0000 */
[----:B0-----:R-:W-:-:S05]  /*0f70*/  IMAD.IADD R6, R3, 0x1, R6 ;  /* 0x0000000103067824 */ /* 0x001fca00078e0206 */
[----:B------:R-:W0:Y:S02]  /*0f80*/  SHFL.DOWN PT, R7, R6, 0x4, 0x1f ;  /* 0x08801f0006077f89 */ /* 0x000e2400000e0000 */
[----:B0-----:R-:W-:-:S05]  /*0f90*/  IADD3 R7, PT, PT, R6, R7, RZ ;  /* 0x0000000706077210 */ /* 0x001fca0007ffe0ff */
[----:B------:R-:W0:Y:S02]  /*0fa0*/  SHFL.DOWN PT, R8, R7, 0x2, 0x1f ;  /* 0x08401f0007087f89 */ /* 0x000e2400000e0000 */
[----:B0-----:R-:W-:-:S05]  /*0fb0*/  IMAD.IADD R8, R7, 0x1, R8 ;  /* 0x0000000107087824 */ /* 0x001fca00078e0208 */
[----:B------:R0:W2:Y:S02]  /*0fc0*/  SHFL.DOWN PT, R9, R8, 0x1, 0x1f ;  /* 0x08201f0008097f89 */ /* 0x0000a400000e0000 */
.L_x_71:
[----:B------:R-:W3:Y:S01]  /*0fd0*/  @!P1 S2R R2, SR_CgaCtaId ;  /* 0x0000000000029919 */ /* 0x000ee20000008800 */
[----:B------:R-:W-:Y:S01]  /*0fe0*/  @!P1 MOV R3, 0x400 ;  /* 0x0000040000039802 */ /* 0x000fe20000000f00 */
[----:B0-2---:R-:W-:Y:S01]  /*0ff0*/  IMAD.IADD R8, R8, 0x1, R9 ;  /* 0x0000000108087824 */ /* 0x005fe200078e0209 */
[----:B------:R-:W-:Y:S05]  /*1000*/  WARPSYNC.ALL ;  /* 0x0000000000007948 */ /* 0x000fea0003800000 */
[----:B---3--:R-:W-:-:S04]  /*1010*/  @!P1 LEA R3, R2, R3, 0x18 ;  /* 0x0000000302039211 */ /* 0x008fc800078ec0ff */
[----:B------:R-:W-:-:S05]  /*1020*/  @!P1 LEA.HI R3, R0, R3, RZ, 0x1d ;  /* 0x0000000300039211 */ /* 0x000fca00078fe8ff */
[----:B------:R0:W-:Y:S01]  /*1030*/  @!P1 STS [R3], R8 ;  /* 0x0000000803009388 */ /* 0x0001e20000000800 */
[----:B------:R-:W-:Y:S06]  /*1040*/  BAR.SYNC.DEFER_BLOCKING 0x0 ;  /* 0x0000000000007b1d */ /* 0x000fec0000010000 */
[----:B------:R-:W-:Y:S05]  /*1050*/  @P0 EXIT ;  /* 0x000000000000094d */ /* 0x000fea0003800000 */
[----:B------:R-:W-:-:S13]  /*1060*/  ISETP.NE.AND P0, PT, R0, RZ, PT ;  /* 0x000000ff0000720c */ /* 0x000fda0003f05270 */
[----:B------:R-:W-:Y:S05]  /*1070*/  @P0 EXIT ;  /* 0x000000000000094d */ /* 0x000fea0003800000 */
[----:B------:R-:W0:Y:S01]  /*1080*/  I2F.F64 R6, UR8 ;  /* 0x0000000800067d12 */ /* 0x000e220008201c00 */
[----:B------:R-:W-:Y:S01]  /*1090*/  HFMA2 R2, -RZ, RZ, 0, 5.9604644775390625e-08 ;  /* 0x00000001ff027431 */ /* 0x000fe200000001ff */
[----:B-1----:R-:W-:Y:S01]  /*10a0*/  FSETP.GEU.AND P1, PT, |R5|, 6.5827683646048100446e-37, PT ;  /* 0x036000000500780b */ /* 0x002fe20003f2e200 */
[----:B------:R-:W-:Y:S05]  /*10b0*/  BSSY.RECONVERGENT B0, `(.L_x_52) ;  /* 0x0000011000007945 */ /* 0x000fea0003800200 */
        /* <DEDUP_REMOVED lines=13> */
[----:B------:R-:W-:Y:S05]  /*1190*/  CALL.REL.NOINC `($__internal_2_$__cuda_sm20_div_rn_f64_full) ;  /* 0x0000000400b47944 */ /* 0x000fea0003c00000 */
[----:B------:R-:W-:Y:S02]  /*11a0*/  IMAD.MOV.U32 R2, RZ, RZ, R8 ;  /* 0x000000ffff027224 */ /* 0x000fe400078e0008 */
[----:B------:R-:W-:-:S07]  /*11b0*/  IMAD.MOV.U32 R3, RZ, RZ, R9 ;  /* 0x000000ffff037224 */ /* 0x000fce00078e0009 */
.L_x_53:
[----:B------:R-:W-:Y:S05]  /*11c0*/  BSYNC.RECONVERGENT B0 ;  /* 0x0000000000007941 */ /* 0x000fea0003800200 */
.L_x_52:
[----:B------:R-:W0:Y:S02]  /*11d0*/  LDC.64 R4, c[0x0][0x388] ;  /* 0x0000e200ff047b82 */ /* 0x000e240000000a00 */
[----:B0-----:R-:W-:Y:S01]  /*11e0*/  REDG.E.ADD.F64.RN.STRONG.GPU desc[UR4][R4.64], R2 ;  /* 0x00000002040079a6 */ /* 0x001fe2000c12ff04 */
[----:B------:R-:W-:Y:S05]  /*11f0*/  EXIT ;  /* 0x000000000000794d */ /* 0x000fea0003800000 */
.L_x_50:
[----:B-1----:R-:W-:Y:S01]  /*1200*/  MOV R15, R5 ;  /* 0x00000005000f7202 */ /* 0x002fe20000000f00 */
[----:B------:R-:W-:Y:S01]  /*1210*/  IMAD.MOV.U32 R14, RZ, RZ, 0x10 ;  /* 0x00000010ff0e7424 */ /* 0x000fe200078e00ff */
[----:B------:R-:W-:Y:S01]  /*1220*/  MOV R12, 0xffffffff ;  /* 0xffffffff000c7802 */ /* 0x000fe20000000f00 */
[----:B------:R-:W-:-:S07]  /*1230*/  IMAD.MOV.U32 R17, RZ, RZ, 0x1f ;  /* 0x0000001fff117424 */ /* 0x000fce00078e00ff */
[----:B------:R-:W-:Y:S05]  /*1240*/  WARPSYNC.COLLECTIVE R12, `(.L_x_54) ;  /* 0x000000000c087348 */ /* 0x000fea0003c00000 */
[----:B------:R0:W1:Y:S02]  /*1250*/  SHFL.DOWN P2, R13, R15, R14, R17 ;  /* 0x0800000e0f0d7389 */ /* 0x0000640000040011 */
[----:B01----:R-:W-:Y:S05]  /*1260*/  ENDCOLLECTIVE ;  /* 0x000000000000791b */ /* 0x003fea0003800000 */
.L_x_54:
[----:B------:R-:W-:Y:S02]  /*1270*/  IMAD.MOV.U32 R15, RZ, RZ, R4 ;  /* 0x000000ffff0f7224 */ /* 0x000fe400078e0004 */
[----:B------:R-:W-:-:S07]  /*1280*/  IMAD.MOV.U32 R7, RZ, RZ, R13 ;  /* 0x000000ffff077224 */ /* 0x000fce00078e000d */
[----:B------:R-:W-:Y:S05]  /*1290*/  WARPSYNC.COLLECTIVE R12, `(.L_x_55) ;  /* 0x000000000c087348 */ /* 0x000fea0003c00000 */
[----:B------:R0:W1:Y:S02]  /*12a0*/  SHFL.DOWN P2, R13, R15, R14, R17 ;  /* 0x0800000e0f0d7389 */ /* 0x0000640000040011 */
[----:B01----:R-:W-:Y:S05]  /*12b0*/  ENDCOLLECTIVE ;  /* 0x000000000000791b */ /* 0x003fea0003800000 */
.L_x_55:
[----:B------:R-:W-:Y:S01]  /*12c0*/  IMAD.MOV.U32 R14, RZ, RZ, 0x8 ;  /* 0x00000008ff0e7424 */ /* 0x000fe200078e00ff */
[----:B------:R-:W-:-:S06]  /*12d0*/  MOV R6, R13 ;  /* 0x0000000d00067202 */ /* 0x000fcc0000000f00 */
[----:B------:R-:W-:-:S10]  /*12e0*/  DADD R6, R4, R6 ;  /* 0x0000000004067229 */ /* 0x000fd40000000006 */
[----:B------:R-:W-:-:S07]  /*12f0*/  IMAD.MOV.U32 R15, RZ, RZ, R7 ;  /* 0x000000ffff0f7224 */ /* 0x000fce00078e0007 */
[----:B------:R-:W-:Y:S05]  /*1300*/  WARPSYNC.COLLECTIVE R12, `(.L_x_56) ;  /* 0x000000000c087348 */ /* 0x000fea0003c00000 */
[----:B------:R0:W1:Y:S02]  /*1310*/  SHFL.DOWN P2, R13, R15, R14, R17 ;  /* 0x0800000e0f0d7389 */ /* 0x0000640000040011 */
[----:B01----:R-:W-:Y:S05]  /*1320*/  ENDCOLLECTIVE ;  /* 0x000000000000791b */ /* 0x003fea0003800000 */
.L_x_56:
[----:B------:R-:W-:Y:S01]  /*1330*/  IMAD.MOV.U32 R15, RZ, RZ, R6 ;  /* 0x000000ffff0f7224 */ /* 0x000fe200078e0006 */
[----:B------:R-:W-:-:S07]  /*1340*/  MOV R9, R13 ;  /* 0x0000000d00097202 */ /* 0x000fce0000000f00 */
[----:B------:R-:W-:Y:S05]  /*1350*/  WARPSYNC.COLLECTIVE R12, `(.L_x_57) ;  /* 0x000000000c087348 */ /* 0x000fea0003c00000 */
[----:B------:R0:W1:Y:S02]  /*1360*/  SHFL.DOWN P2, R13, R15, R14, R17 ;  /* 0x0800000e0f0d7389 */ /* 0x0000640000040011 */
[----:B01----:R-:W-:Y:S05]  /*1370*/  ENDCOLLECTIVE ;  /* 0x000000000000791b */ /* 0x003fea0003800000 */
.L_x_57:
[----:B------:R-:W-:Y:S02]  /*1380*/  IMAD.MOV.U32 R14, RZ, RZ, 0x4 ;  /* 0x00000004ff0e7424 */ /* 0x000fe400078e00ff */
[----:B------:R-:W-:-:S06]  /*1390*/  IMAD.MOV.U32 R8, RZ, RZ, R13 ;  /* 0x000000ffff087224 */ /* 0x000fcc00078e000d */
[----:B------:R-:W-:-:S10]  /*13a0*/  DADD R8, R6, R8 ;  /* 0x0000000006087229 */ /* 0x000fd40000000008 */
[----:B------:R-:W-:-:S07]  /*13b0*/  MOV R15, R9 ;  /* 0x00000009000f7202 */ /* 0x000fce0000000f00 */
[----:B------:R-:W-:Y:S05]  /*13c0*/  WARPSYNC.COLLECTIVE R12, `(.L_x_58) ;  /* 0x000000000c087348 */ /* 0x000fea0003c00000 */
[----:B------:R0:W1:Y:S02]  /*13d0*/  SHFL.DOWN P2, R13, R15, R14, R17 ;  /* 0x0800000e0f0d7389 */ /* 0x0000640000040011 */
[----:B01----:R-:W-:Y:S05]  /*13e0*/  ENDCOLLECTIVE ;  /* 0x000000000000791b */ /* 0x003fea0003800000 */
.L_x_58:
[----:B------:R-:W-:Y:S01]  /*13f0*/  MOV R15, R8 ;  /* 0x00000008000f7202 */ /* 0x000fe20000000f00 */
[----:B------:R-:W-:-:S07]  /*1400*/  IMAD.MOV.U32 R11, RZ, RZ, R13 ;  /* 0x000000ffff0b7224 */ /* 0x000fce00078e000d */
[----:B------:R-:W-:Y:S05]  /*1410*/  WARPSYNC.COLLECTIVE R12, `(.L_x_59) ;  /* 0x000000000c087348 */ /* 0x000fea0003c00000 */
[----:B------:R0:W1:Y:S02]  /*1420*/  SHFL.DOWN P2, R13, R15, R14, R17 ;  /* 0x0800000e0f0d7389 */ /* 0x0000640000040011 */
[----:B01----:R-:W-:Y:S05]  /*1430*/  ENDCOLLECTIVE ;  /* 0x000000000000791b */ /* 0x003fea0003800000 */
.L_x_59:
[----:B------:R-:W-:Y:S01]  /*1440*/  MOV R14, 0x2 ;  /* 0x00000002000e7802 */ /* 0x000fe20000000f00 */
[----:B------:R-:W-:-:S06]  /*1450*/  IMAD.MOV.U32 R10, RZ, RZ, R13 ;  /* 0x000000ffff0a7224 */ /* 0x000fcc00078e000d */
[----:B------:R-:W-:-:S10]  /*1460*/  DADD R10, R8, R10 ;  /* 0x00000000080a7229 */ /* 0x000fd4000000000a */
[----:B------:R-:W-:-:S07]  /*1470*/  IMAD.MOV.U32 R15, RZ, RZ, R11 ;  /* 0x000000ffff0f7224 */ /* 0x000fce00078e000b */
[----:B------:R-:W-:Y:S05]  /*1480*/  WARPSYNC.COLLECTIVE R12, `(.L_x_60) ;  /* 0x000000000c087348 */ /* 0x000fea0003c00000 */
[----:B------:R0:W1:Y:S02]  /*1490*/  SHFL.DOWN P2, R13, R15, R14, R17 ;  /* 0x0800000e0f0d7389 */ /* 0x0000640000040011 */
[----:B01----:R-:W-:Y:S05]  /*14a0*/  ENDCOLLECTIVE ;  /* 0x000000000000791b */ /* 0x003fea0003800000 */
.L_x_60:
[----:B------:R-:W-:Y:S02]  /*14b0*/  IMAD.MOV.U32 R15, RZ, RZ, R10 ;  /* 0x000000ffff0f7224 */ /* 0x000fe400078e000a */
[----:B------:R-:W-:-:S07]  /*14c0*/  IMAD.MOV.U32 R5, RZ, RZ, R13 ;  /* 0x000000ffff057224 */ /* 0x000fce00078e000d */
[----:B------:R-:W-:Y:S05]  /*14d0*/  WARPSYNC.COLLECTIVE R12, `(.L_x_61) ;  /* 0x000000000c087348 */ /* 0x000fea0003c00000 */
[----:B------:R0:W1:Y:S02]  /*14e0*/  SHFL.DOWN P2, R13, R15, R14, R17 ;  /* 0x0800000e0f0d7389 */ /* 0x0000640000040011 */
[----:B01----:R-:W-:Y:S05]  /*14f0*/  ENDCOLLECTIVE ;  /* 0x000000000000791b */ /* 0x003fea0003800000 */
.L_x_61:
[----:B------:R-:W-:Y:S01]  /*1500*/  IMAD.MOV.U32 R14, RZ, RZ, 0x1 ;  /* 0x00000001ff0e7424 */ /* 0x000fe200078e00ff */
[----:B------:R-:W-:-:S06]  /*1510*/  MOV R4, R13 ;  /* 0x0000000d00047202 */ /* 0x000fcc0000000f00 */
[----:B------:R-:W-:-:S10]  /*1520*/  DADD R4, R10, R4 ;  /* 0x000000000a047229 */ /* 0x000fd40000000004 */
[----:B------:R-:W-:-:S07]  /*1530*/  IMAD.MOV.U32 R15, RZ, RZ, R5 ;  /* 0x000000ffff0f7224 */ /* 0x000fce00078e0005 */
[----:B------:R-:W-:Y:S05]  /*1540*/  WARPSYNC.COLLECTIVE R12, `(.L_x_62) ;  /* 0x000000000c087348 */ /* 0x000fea0003c00000 */
[----:B------:R0:W1:Y:S02]  /*1550*/  SHFL.DOWN P2, R13, R15, R14, R17 ;  /* 0x0800000e0f0d7389 */ /* 0x0000640000040011 */
[----:B01----:R-:W-:Y:S05]  /*1560*/  ENDCOLLECTIVE ;  /* 0x000000000000791b */ /* 0x003fea0003800000 */
.L_x_62:
[----:B------:R-:W-:Y:S01]  /*1570*/  IMAD.MOV.U32 R15, RZ, RZ, R4 ;  /* 0x000000ffff0f7224 */ /* 0x000fe200078e0004 */
[----:B------:R-:W-:-:S07]  /*1580*/  MOV R7, R13 ;  /* 0x0000000d00077202 */ /* 0x000fce0000000f00 */
[----:B------:R-:W-:Y:S05]  /*1590*/  WARPSYNC.COLLECTIVE R12, `(.L_x_63) ;  /* 0x000000000c087348 */ /* 0x000fea0003c00000 */
[----:B------:R0:W1:Y:S02]  /*15a0*/  SHFL.DOWN P2, R13, R15, R14, R17 ;  /* 0x0800000e0f0d7389 */ /* 0x0000640000040011 */
[----:B01----:R-:W-:Y:S05]  /*15b0*/  ENDCOLLECTIVE ;  /* 0x000000000000791b */ /* 0x003fea0003800000 */
.L_x_63:
[----:B------:R-:W-:Y:S01]  /*15c0*/  IMAD.MOV.U32 R6, RZ, RZ, R13 ;  /* 0x000000ffff067224 */ /* 0x000fe200078e000d */
[----:B------:R-:W-:Y:S06]  /*15d0*/  BRA `(.L_x_64) ;  /* 0xfffffff800447947 */ /* 0x000fec000383ffff */
.L_x_51:
[----:B------:R-:W-:Y:S01]  /*15e0*/  BSSY B0, `(.L_x_65) ;  /* 0x0000008000007945 */ /* 0x000fe20003800000 */
[----:B------:R-:W-:Y:S01]  /*15f0*/  MOV R15, R2 ;  /* 0x00000002000f7202 */ /* 0x000fe20000000f00 */
[----:B------:R-:W-:Y:S01]  /*1600*/  IMAD.MOV.U32 R14, RZ, RZ, 0x10 ;  /* 0x00000010ff0e7424 */ /* 0x000fe200078e00ff */
[----:B------:R-:W-:Y:S01]  /*1610*/  MOV R12, 0xffffffff ;  /* 0xffffffff000c7802 */ /* 0x000fe20000000f00 */
[----:B------:R-:W-:-:S07]  /*1620*/  IMAD.MOV.U32 R17, RZ, RZ, 0x1f ;  /* 0x0000001fff117424 */ /* 0x000fce00078e00ff */
[----:B-1----:R-:W-:Y:S05]  /*1630*/  WARPSYNC.COLLECTIVE R12, `(.L_x_66) ;  /* 0x000000000c087348 */ /* 0x002fea0003c00000 */
[----:B------:R0:W2:Y:S02]  /*1640*/  SHFL.DOWN P2, R13, R15, R14, R17 ;  /* 0x0800000e0f0d7389 */ /* 0x0000a40000040011 */
[----:B012---:R-:W-:Y:S05]  /*1650*/  ENDCOLLECTIVE ;  /* 0x000000000000791b */ /* 0x007fea0003800000 */
.L_x_66:
[----:B------:R-:W-:Y:S05]  /*1660*/  BSYNC B0 ;  /* 0x0000000000007941 */ /* 0x000fea0003800000 */
.L_x_65:
[----:B------:R-:W-:Y:S01]  /*1670*/  IMAD.MOV.U32 R3, RZ, RZ, R13 ;  /* 0x000000ffff037224 */ /* 0x000fe200078e000d */
[----:B------:R-:W-:Y:S01]  /*1680*/  MOV R12, 0xffffffff ;  /* 0xffffffff000c7802 */ /* 0x000fe20000000f00 */
[----:B------:R-:W-:Y:S02]  /*1690*/  IMAD.MOV.U32 R14, RZ, RZ, 0x8 ;  /* 0x00000008ff0e7424 */ /* 0x000fe400078e00ff */
[----:B------:R-:W-:Y:S02]  /*16a0*/  IMAD.IADD R3, R3, 0x1, R2 ;  /* 0x0000000103037824 */ /* 0x000fe400078e0202 */
[----:B------:R-:W-:-:S03]  /*16b0*/  IMAD.MOV.U32 R17, RZ, RZ, 0x1f ;  /* 0x0000001fff117424 */ /* 0x000fc600078e00ff */
[----:B------:R-:W-:-:S07]  /*16c0*/  MOV R15, R3 ;  /* 0x00000003000f7202 */ /* 0x000fce0000000f00 */
[----:B------:R-:W-:Y:S05]  /*16d0*/  WARPSYNC.COLLECTIVE R12, `(.L_x_67) ;  /* 0x000000000c087348 */ /* 0x000fea0003c00000 */
[----:B------:R0:W1:Y:S02]  /*16e0*/  SHFL.DOWN P2, R13, R15, R14, R17 ;  /* 0x0800000e0f0d7389 */ /* 0x0000640000040011 */
[----:B01----:R-:W-:Y:S05]  /*16f0*/  ENDCOLLECTIVE ;  /* 0x000000000000791b */ /* 0x003fea0003800000 */
.L_x_67:
[----:B------:R-:W-:Y:S02]  /*1700*/  IMAD.MOV.U32 R14, RZ, RZ, 0x4 ;  /* 0x00000004ff0e7424 */ /* 0x000fe400078e00ff */
[----:B------:R-:W-:-:S04]  /*1710*/  IMAD.MOV.U32 R6, RZ, RZ, R13 ;  /* 0x000000ffff067224 */ /* 0x000fc800078e000d */
[----:B------:R-:W-:-:S05]  /*1720*/  IMAD.IADD R6, R3, 0x1, R6 ;  /* 0x0000000103067824 */ /* 0x000fca00078e0206 */
[----:B------:R-:W-:-:S07]  /*1730*/  MOV R15, R6 ;  /* 0x00000006000f7202 */ /* 0x000fce0000000f00 */
[----:B------:R-:W-:Y:S05]  /*1740*/  WARPSYNC.COLLECTIVE R12, `(.L_x_68) ;  /* 0x000000000c087348 */ /* 0x000fea0003c00000 */
[----:B------:R0:W1:Y:S02]  /*1750*/  SHFL.DOWN P2, R13, R15, R14, R17 ;  /* 0x0800000e0f0d7389 */ /* 0x0000640000040011 */
[----:B01----:R-:W-:Y:S05]  /*1760*/  ENDCOLLECTIVE ;  /* 0x000000000000791b */ /* 0x003fea0003800000 */
.L_x_68:
[----:B------:R-:W-:Y:S02]  /*1770*/  IMAD.MOV.U32 R14, RZ, RZ, 0x2 ;  /* 0x00000002ff0e7424 */ /* 0x000fe400078e00ff */
[----:B------:R-:W-:-:S05]  /*1780*/  IMAD.MOV.U32 R7, RZ, RZ, R13 ;  /* 0x000000ffff077224 */ /* 0x000fca00078e000d */
[----:B------:R-:W-:-:S05]  /*1790*/  IADD3 R7, PT, PT, R6, R7, RZ ;  /* 0x0000000706077210 */ /* 0x000fca0007ffe0ff */
[----:B------:R-:W-:-:S07]  /*17a0*/  IMAD.MOV.U32 R15, RZ, RZ, R7 ;  /* 0x000000ffff0f7224 */ /* 0x000fce00078e0007 */
[----:B------:R-:W-:Y:S05]  /*17b0*/  WARPSYNC.COLLECTIVE R12, `(.L_x_69) ;  /* 0x000000000c087348 */ /* 0x000fea0003c00000 */
[----:B------:R0:W1:Y:S02]  /*17c0*/  SHFL.DOWN P2, R13, R15, R14, R17 ;  /* 0x0800000e0f0d7389 */ /* 0x0000640000040011 */
[----:B01----:R-:W-:Y:S05]  /*17d0*/  ENDCOLLECTIVE ;  /* 0x000000000000791b */ /* 0x003fea0003800000 */
.L_x_69:
[----:B------:R-:W-:Y:S01]  /*17e0*/  HFMA2 R14, -RZ, RZ, 0, 5.9604644775390625e-08 ;  /* 0x00000001ff0e7431 */ /* 0x000fe200000001ff */
[----:B------:R-:W-:-:S05]  /*17f0*/  MOV R8, R13 ;  /* 0x0000000d00087202 */ /* 0x000fca0000000f00 */
[----:B------:R-:W-:-:S04]  /*1800*/  IMAD.IADD R8, R7, 0x1, R8 ;  /* 0x0000000107087824 */ /* 0x000fc800078e0208 */
[----:B------:R-:W-:-:S07]  /*1810*/  IMAD.MOV.U32 R15, RZ, RZ, R8 ;  /* 0x000000ffff0f7224 */ /* 0x000fce00078e0008 */
[----:B------:R-:W-:Y:S05]  /*1820*/  WARPSYNC.COLLECTIVE R12, `(.L_x_70) ;  /* 0x000000000c087348 */ /* 0x000fea0003c00000 */
[----:B------:R0:W1:Y:S02]  /*1830*/  SHFL.DOWN P2, R13, R15, R14, R17 ;  /* 0x0800000e0f0d7389 */ /* 0x0000640000040011 */
[----:B01----:R-:W-:Y:S05]  /*1840*/  ENDCOLLECTIVE ;  /* 0x000000000000791b */ /* 0x003fea0003800000 */
.L_x_70:
[----:B------:R-:W-:Y:S01]  /*1850*/  IMAD.MOV.U32 R9, RZ, RZ, R13 ;  /* 0x000000ffff097224 */ /* 0x000fe200078e000d */
[----:B------:R-:W-:Y:S06]  /*1860*/  BRA `(.L_x_71) ;  /* 0xfffffff400d87947 */ /* 0x000fec000383ffff */
        .weak           $__internal_2_$__cuda_sm20_div_rn_f64_full
        .type           $__internal_2_$__cuda_sm20_div_rn_f64_full,@function
        .size           $__internal_2_$__cuda_sm20_div_rn_f64_full,(.L_x_87 - $__internal_2_$__cuda_sm20_div_rn_f64_full)
$__internal_2_$__cuda_sm20_div_rn_f64_full:
[C---:B------:R-:W-:Y:S01]  /*1870*/  FSETP.GEU.AND P0, PT, |R7|.reuse, 1.469367938527859385e-39, PT ;  /* 0x001000000700780b */ /* 0x040fe20003f0e200 */
[----:B------:R-:W-:Y:S01]  /*1880*/  BSSY.RECONVERGENT B1, `(.L_x_72) ;  /* 0x0000057000017945 */ /* 0x000fe20003800200 */
[----:B------:R-:W-:Y:S02]  /*1890*/  LOP3.LUT R2, R7, 0x800fffff, RZ, 0xc0, !PT ;  /* 0x800fffff07027812 */ /* 0x000fe400078ec0ff */
[C---:B------:R-:W-:Y:S02]  /*18a0*/  FSETP.GEU.AND P2, PT, |R5|.reuse, 1.469367938527859385e-39, PT ;  /* 0x001000000500780b */ /* 0x040fe40003f4e200 */
[----:B------:R-:W-:Y:S01]  /*18b0*/  LOP3.LUT R3, R2, 0x3ff00000, RZ, 0xfc, !PT ;  /* 0x3ff0000002037812 */ /* 0x000fe200078efcff */
[----:B------:R-:W-:Y:S01]  /*18c0*/  IMAD.MOV.U32 R2, RZ, RZ, R6 ;  /* 0x000000ffff027224 */ /* 0x000fe200078e0006 */
[----:B------:R-:W-:Y:S02]  /*18d0*/  MOV R10, 0x1 ;  /* 0x00000001000a7802 */ /* 0x000fe40000000f00 */
[----:B------:R-:W-:-:S03]  /*18e0*/  LOP3.LUT R8, R5, 0x7ff00000, RZ, 0xc0, !PT ;  /* 0x7ff0000005087812 */ /* 0x000fc600078ec0ff */
[----:B------:R-:W-:-:S04]  /*18f0*/  @!P0 DMUL R2, R6, 8.98846567431157953865e+307 ;  /* 0x7fe0000006028828 */ /* 0x000fc80000000000 */
[----:B------:R-:W-:Y:S02]  /*1900*/  @!P2 LOP3.LUT R9, R7, 0x7ff00000, RZ, 0xc0, !PT ;  /* 0x7ff000000709a812 */ /* 0x000fe400078ec0ff */
[----:B------:R-:W0:Y:S02]  /*1910*/  MUFU.RCP64H R11, R3 ;  /* 0x00000003000b7308 */ /* 0x000e240000001800 */
        /* <DEDUP_REMOVED lines=9> */
[----:B------:R-:W-:Y:S02]  /*19b0*/  SEL R11, R9, 0x63400000, !P1 ;  /* 0x63400000090b7807 */ /* 0x000fe40004800000 */
[--C-:B------:R-:W-:Y:S02]  /*19c0*/  @!P2 LOP3.LUT R15, R15, 0x80000000, R5.reuse, 0xf8, !PT ;  /* 0x800000000f0fa812 */ /* 0x100fe400078ef805 */
[----:B------:R-:W-:Y:S01]  /*19d0*/  LOP3.LUT R11, R11, 0x800fffff, R5, 0xf8, !PT ;  /* 0x800fffff0b0b7812 */ /* 0x000fe200078ef805 */
[----:B------:R-:W-:Y:S01]  /*19e0*/  DFMA R18, R16, -R2, 1 ;  /* 0x3ff000001012742b */ /* 0x000fe20000000802 */
[----:B------:R-:W-:Y:S02]  /*19f0*/  @!P2 LOP3.LUT R15, R15, 0x100000, RZ, 0xfc, !PT ;  /* 0x001000000f0fa812 */ /* 0x000fe400078efcff */
[----:B------:R-:W-:-:S06]  /*1a00*/  @!P2 MOV R14, RZ ;  /* 0x000000ff000ea202 */ /* 0x000fcc0000000f00 */
[----:B------:R-:W-:Y:S02]  /*1a10*/  @!P2 DFMA R10, R10, 2, -R14 ;  /* 0x400000000a0aa82b */ /* 0x000fe4000000080e */
[----:B------:R-:W-:Y:S01]  /*1a20*/  DFMA R14, R16, R18, R16 ;  /* 0x00000012100e722b */ /* 0x000fe20000000010 */
[----:B------:R-:W-:Y:S02]  /*1a30*/  IMAD.MOV.U32 R19, RZ, RZ, R8 ;  /* 0x000000ffff137224 */ /* 0x000fe400078e0008 */
[----:B------:R-:W-:Y:S01]  /*1a40*/  IMAD.MOV.U32 R18, RZ, RZ, R13 ;  /* 0x000000ffff127224 */ /* 0x000fe200078e000d */
[----:B------:R-:W-:-:S04]  /*1a50*/  @!P0 LOP3.LUT R18, R3, 0x7ff00000, RZ, 0xc0, !PT ;  /* 0x7ff0000003128812 */ /* 0x000fc800078ec0ff */
[----:B------:R-:W-:Y:S01]  /*1a60*/  @!P2 LOP3.LUT R19, R11, 0x7ff00000, RZ, 0xc0, !PT ;  /* 0x7ff000000b13a812 */ /* 0x000fe200078ec0ff */
[----:B------:R-:W-:Y:S01]  /*1a70*/  DMUL R16, R14, R10 ;  /* 0x0000000a0e107228 */ /* 0x000fe20000000000 */
[----:B------:R-:W-:Y:S02]  /*1a80*/  VIADD R21, R18, 0xffffffff ;  /* 0xffffffff12157836 */ /* 0x000fe40000000000 */
[----:B------:R-:W-:-:S04]  /*1a90*/  IADD3 R20, PT, PT, R19, -0x1, RZ ;  /* 0xffffffff13147810 */ /* 0x000fc80007ffe0ff */
[----:B------:R-:W-:Y:S01]  /*1aa0*/  ISETP.GT.U32.AND P0, PT, R20, 0x7feffffe, PT ;  /* 0x7feffffe1400780c */ /* 0x000fe20003f04070 */
[----:B------:R-:W-:-:S03]  /*1ab0*/  DFMA R12, R16, -R2, R10 ;  /* 0x80000002100c722b */ /* 0x000fc6000000000a */
[----:B------:R-:W-:-:S05]  /*1ac0*/  ISETP.GT.U32.OR P0, PT, R21, 0x7feffffe, P0 ;  /* 0x7feffffe1500780c */ /* 0x000fca0000704470 */
[----:B------:R-:W-:-:S08]  /*1ad0*/  DFMA R12, R14, R12, R16 ;  /* 0x0000000c0e0c722b */ /* 0x000fd00000000010 */
[----:B------:R-:W-:Y:S05]  /*1ae0*/  @P0 BRA `(.L_x_73) ;  /* 0x00000000006c0947 */ /* 0x000fea0003800000 */
[----:B------:R-:W-:-:S04]  /*1af0*/  LOP3.LUT R5, R7, 0x7ff00000, RZ, 0xc0, !PT ;  /* 0x7ff0000007057812 */ /* 0x000fc800078ec0ff */
[CC--:B------:R-:W-:Y:S02]  /*1b00*/  VIADDMNMX R4, R8.reuse, -R5.reuse, 0xb9600000, !PT ;  /* 0xb960000008047446 */ /* 0x0c0fe40007800905 */
[----:B------:R-:W-:Y:S02]  /*1b10*/  ISETP.GE.U32.AND P0, PT, R8, R5, PT ;  /* 0x000000050800720c */ /* 0x000fe40003f06070 */
[----:B------:R-:W-:Y:S02]  /*1b20*/  VIMNMX R4, PT, PT, R4, 0x46a00000, PT ;  /* 0x46a0000004047848 */ /* 0x000fe40003fe0100 */
[----:B------:R-:W-:-:S05]  /*1b30*/  SEL R9, R9, 0x63400000, !P0 ;  /* 0x6340000009097807 */ /* 0x000fca0004000000 */
[----:B------:R-:W-:Y:S02]  /*1b40*/  IMAD.IADD R14, R4, 0x1, -R9 ;  /* 0x00000001040e7824 */ /* 0x000fe400078e0a09 */
[----:B------:R-:W-:-:S03]  /*1b50*/  IMAD.MOV.U32 R4, RZ, RZ, RZ ;  /* 0x000000ffff047224 */ /* 0x000fc600078e00ff */
[----:B------:R-:W-:-:S06]  /*1b60*/  IADD3 R5, PT, PT, R14, 0x7fe00000, RZ ;  /* 0x7fe000000e057810 */ /* 0x000fcc0007ffe0ff */
        /* <DEDUP_REMOVED lines=9> */
[----:B------:R-:W-:Y:S01]  /*1c00*/  IADD3 R3, PT, PT, -R14, RZ, RZ ;  /* 0x000000ff0e037210 */ /* 0x000fe20007ffe1ff */
[----:B------:R-:W-:Y:S01]  /*1c10*/  IMAD.MOV.U32 R2, RZ, RZ, RZ ;  /* 0x000000ffff027224 */ /* 0x000fe200078e00ff */
[----:B------:R-:W-:-:S05]  /*1c20*/  DMUL.RP R4, R12, R4 ;  /* 0x000000040c047228 */ /* 0x000fca0000008000 */
[----:B------:R-:W-:-:S05]  /*1c30*/  DFMA R2, R8, -R2, R12 ;  /* 0x800000020802722b */ /* 0x000fca000000000c */
[----:B------:R-:W-:Y:S02]  /*1c40*/  LOP3.LUT R7, R5, R7, RZ, 0x3c, !PT ;  /* 0x0000000705077212 */ /* 0x000fe400078e3cff */
[----:B------:R-:W-:-:S04]  /*1c50*/  IADD3 R2, PT, PT, -R14, -0x43300000, RZ ;  /* 0xbcd000000e027810 */ /* 0x000fc80007ffe1ff */
[----:B------:R-:W-:-:S04]  /*1c60*/  FSETP.NEU.AND P0, PT, |R3|, R2, PT ;  /* 0x000000020300720b */ /* 0x000fc80003f0d200 */
[----:B------:R-:W-:Y:S02]  /*1c70*/  FSEL R8, R4, R8, !P0 ;  /* 0x0000000804087208 */ /* 0x000fe40004000000 */
[----:B------:R-:W-:Y:S01]  /*1c80*/  FSEL R9, R7, R9, !P0 ;  /* 0x0000000907097208 */ /* 0x000fe20004000000 */
[----:B------:R-:W-:Y:S06]  /*1c90*/  BRA `(.L_x_74) ;  /* 0x0000000000547947 */ /* 0x000fec0003800000 */
.L_x_73:
[----:B------:R-:W-:-:S14]  /*1ca0*/  DSETP.NAN.AND P0, PT, R4, R4, PT ;  /* 0x000000040400722a */ /* 0x000fdc0003f08000 */
[----:B------:R-:W-:Y:S05]  /*1cb0*/  @P0 BRA `(.L_x_75) ;  /* 0x0000000000440947 */ /* 0x000fea0003800000 */
[----:B------:R-:W-:-:S14]  /*1cc0*/  DSETP.NAN.AND P0, PT, R6, R6, PT ;  /* 0x000000060600722a */ /* 0x000fdc0003f08000 */
[----:B------:R-:W-:Y:S05]  /*1cd0*/  @P0 BRA `(.L_x_76) ;  /* 0x0000000000300947 */ /* 0x000fea0003800000 */
[----:B------:R-:W-:Y:S01]  /*1ce0*/  ISETP.NE.AND P0, PT, R19, R18, PT ;  /* 0x000000121300720c */ /* 0x000fe20003f05270 */
[----:B------:R-:W-:Y:S01]  /*1cf0*/  IMAD.MOV.U32 R8, RZ, RZ, 0x0 ;  /* 0x00000000ff087424 */ /* 0x000fe200078e00ff */
[----:B------:R-:W-:-:S11]  /*1d00*/  MOV R9, 0xfff80000 ;  /* 0xfff8000000097802 */ /* 0x000fd60000000f00 */
[----:B------:R-:W-:Y:S05]  /*1d10*/  @!P0 BRA `(.L_x_74) ;  /* 0x0000000000348947 */ /* 0x000fea0003800000 */
[----:B------:R-:W-:Y:S02]  /*1d20*/  ISETP.NE.AND P0, PT, R19, 0x7ff00000, PT ;  /* 0x7ff000001300780c */ /* 0x000fe40003f05270 */
[----:B------:R-:W-:Y:S02]  /*1d30*/  LOP3.LUT R9, R5, 0x80000000, R7, 0x48, !PT ;  /* 0x8000000005097812 */ /* 0x000fe400078e4807 */
[----:B------:R-:W-:-:S13]  /*1d40*/  ISETP.EQ.OR P0, PT, R18, RZ, !P0 ;  /* 0x000000ff1200720c */ /* 0x000fda0004702670 */
[----:B------:R-:W-:Y:S01]  /*1d50*/  @P0 LOP3.LUT R2, R9, 0x7ff00000, RZ, 0xfc, !PT ;  /* 0x7ff0000009020812 */ /* 0x000fe200078efcff */
[----:B------:R-:W-:Y:S02]  /*1d60*/  @!P0 IMAD.MOV.U32 R8, RZ, RZ, RZ ;  /* 0x000000ffff088224 */ /* 0x000fe400078e00ff */
[----:B------:R-:W-:Y:S01]  /*1d70*/  @P0 IMAD.MOV.U32 R8, RZ, RZ, RZ ;  /* 0x000000ffff080224 */ /* 0x000fe200078e00ff */
[----:B------:R-:W-:Y:S01]  /*1d80*/  @P0 MOV R9, R2 ;  /* 0x0000000200090202 */ /* 0x000fe20000000f00 */
[----:B------:R-:W-:Y:S06]  /*1d90*/  BRA `(.L_x_74) ;  /* 0x0000000000147947 */ /* 0x000fec0003800000 */
.L_x_76:
[----:B------:R-:W-:Y:S01]  /*1da0*/  LOP3.LUT R9, R7, 0x80000, RZ, 0xfc, !PT ;  /* 0x0008000007097812 */ /* 0x000fe200078efcff */
[----:B------:R-:W-:Y:S01]  /*1db0*/  IMAD.MOV.U32 R8, RZ, RZ, R6 ;  /* 0x000000ffff087224 */ /* 0x000fe200078e0006 */
[----:B------:R-:W-:Y:S06]  /*1dc0*/  BRA `(.L_x_74) ;  /* 0x0000000000087947 */ /* 0x000fec0003800000 */
.L_x_75:
[----:B------:R-:W-:Y:S01]  /*1dd0*/  LOP3.LUT R9, R5, 0x80000, RZ, 0xfc, !PT ;  /* 0x0008000005097812 */ /* 0x000fe200078efcff */
[----:B------:R-:W-:-:S07]  /*1de0*/  IMAD.MOV.U32 R8, RZ, RZ, R4 ;  /* 0x000000ffff087224 */ /* 0x000fce00078e0004 */
.L_x_74:
[----:B------:R-:W-:Y:S05]  /*1df0*/  BSYNC.RECONVERGENT B1 ;  /* 0x0000000000017941 */ /* 0x000fea0003800200 */
.L_x_72:
[----:B------:R-:W-:Y:S01]  /*1e00*/  MOV R2, R0 ;  /* 0x0000000000027202 */ /* 0x000fe20000000f00 */
[----:B------:R-:W-:-:S04]  /*1e10*/  IMAD.MOV.U32 R3, RZ, RZ, 0x0 ;  /* 0x00000000ff037424 */ /* 0x000fc800078e00ff */
[----:B------:R-:W-:Y:S05]  /*1e20*/  RET.REL.NODEC R2 `(_Z17computeMeanKernelPKdPdi) ;  /* 0xffffffe002747950 */ /* 0x000fea0003c3ffff */
.L_x_77:
        /* <DEDUP_REMOVED lines=13> */
.L_x_87:


//--------------------- .text._Z21computeHPeriodReturnsPKdPdii --------------------------
	.section	.text._Z21computeHPeriodReturnsPKdPdii,"ax",@progbits
	.align	128
        .global         _Z21computeHPeriodReturnsPKdPdii
        .type           _Z21computeHPeriodReturnsPKdPdii,@function
        .size           _Z21computeHPeriodReturnsPKdPdii,(.L_x_92 - _Z21computeHPeriodReturnsPKdPdii)
        .other          _Z21computeHPeriodReturnsPKdPdii,@"STO_CUDA_ENTRY STV_DEFAULT"
_Z21computeHPeriodReturnsPKdPdii:
.text._Z21computeHPeriodReturnsPKdPdii:
[----:B------:R-:W-:Y:S01]  /*0000*/  LDC R1, c[0x0][0x37c] ;  /* 0x0000df00ff017b82 */ /* 0x000fe20000000800 */
[----:B------:R-:W0:Y:S07]  /*0010*/  S2R R3, SR_TID.X ;  /* 0x0000000000037919 */ /* 0x000e2e0000002100 */
[----:B------:R-:W0:Y:S08]  /*0020*/  S2UR UR4, SR_CTAID.X ;  /* 0x00000000000479c3 */ /* 0x000e300000002500 */
[----:B------:R-:W0:Y:S01]  /*0030*/  LDC R2, c[0x0][0x360] ;  /* 0x0000d800ff027b82 */ /* 0x000e220000000800 */
[----:B------:R-:W1:Y:S07]  /*0040*/  LDCU UR5, c[0x0][0x370] ;  /* 0x00006e00ff0577ac */ /* 0x000e6e0008000800 */
[----:B------:R-:W2:Y:S01]  /*0050*/  LDC.64 R4, c[0x0][0x390] ;  /* 0x0000e400ff047b82 */ /* 0x000ea20000000a00 */
[----:B0-----:R-:W-:-:S02]  /*0060*/  IMAD R3, R2, UR4, R3 ;  /* 0x0000000402037c24 */ /* 0x001fc4000f8e0203 */
[----:B-1----:R-:W-:Y:S02]  /*0070*/  IMAD R2, R2, UR5, RZ ;  /* 0x0000000502027c24 */ /* 0x002fe4000f8e02ff */
[----:B--2---:R-:W-:-:S05]  /*0080*/  IMAD.IADD R0, R4, 0x1, -R5 ;  /* 0x0000000104007824 */ /* 0x004fca00078e0a05 */
[----:B------:R-:W-:-:S13]  /*0090*/  ISETP.GT.AND P0, PT, R3, R0, PT ;  /* 0x000000000300720c */ /* 0x000fda0003f04270 */
[----:B------:R-:W-:Y:S05]  /*00a0*/  @P0 EXIT ;  /* 0x000000000000094d */ /* 0x000fea0003800000 */
[----:B------:R-:W-:Y:S01]  /*00b0*/  ISETP.GT.AND P0, PT, R5, RZ, PT ;  /* 0x000000ff0500720c */ /* 0x000fe20003f04270 */
[----:B------:R-:W0:-:S12]  /*00c0*/  LDCU.64 UR6, c[0x0][0x358] ;  /* 0x00006b00ff0677ac */ /* 0x000e180008000a00 */
[----:B------:R-:W-:Y:S05]  /*00d0*/  @P0 BRA `(.L_x_78) ;  /* 0x00000000001c0947 */ /* 0x000fea0003800000 */
[----:B------:R-:W1:Y:S02]  /*00e0*/  LDC.64 R6, c[0x0][0x388] ;  /* 0x0000e200ff067b82 */ /* 0x000e640000000a00 */
.L_x_79:
[----:B-1----:R-:W-:-:S04]  /*00f0*/  IMAD.WIDE R4, R3, 0x8, R6 ;  /* 0x0000000803047825 */ /* 0x002fc800078e0206 */
[----:B------:R-:W-:Y:S01]  /*0100*/  IMAD.IADD R3, R2, 0x1, R3 ;  /* 0x0000000102037824 */ /* 0x000fe200078e0203 */
[----:B0-----:R2:W-:Y:S04]  /*0110*/  STG.E.64 desc[UR6][R4.64], RZ ;  /* 0x000000ff04007986 */ /* 0x0015e8000c101b06 */
[----:B------:R-:W-:-:S13]  /*0120*/  ISETP.GT.AND P0, PT, R3, R0, PT ;  /* 0x000000000300720c */ /* 0x000fda0003f04270 */
[----:B--2---:R-:W-:Y:S05]  /*0130*/  @!P0 BRA `(.L_x_79) ;  /* 0xfffffffc00ec8947 */ /* 0x004fea000383ffff */
[----:B------:R-:W-:Y:S05]  /*0140*/  EXIT ;  /* 0x000000000000794d */ /* 0x000fea0003800000 */
.L_x_78:
[----:B------:R-:W1:Y:S01]  /*0150*/  LDCU.64 UR4, c[0x0][0x380] ;  /* 0x00007000ff0477ac */ /* 0x000e620008000a00 */
[C---:B------:R-:W-:Y:S02]  /*0160*/  LOP3.LUT R4, R5.reuse, 0x7ffffff8, RZ, 0xc0, !PT ;  /* 0x7ffffff805047812 */ /* 0x040fe400078ec0ff */
[----:B------:R-:W-:-:S03]  /*0170*/  LOP3.LUT R5, R5, 0x7, RZ, 0xc0, !PT ;  /* 0x0000000705057812 */ /* 0x000fc600078ec0ff */
[----:B------:R-:W-:Y:S01]  /*0180*/  IMAD.MOV R26, RZ, RZ, -R4 ;  /* 0x000000ffff1a7224 */ /* 0x000fe200078e0a04 */
[----:B-1----:R-:W-:-:S04]  /*0190*/  UIADD3 UR4, UP0, UPT, UR4, 0x20, URZ ;  /* 0x0000002004047890 */ /* 0x002fc8000ff1e0ff */
[----:B------:R-:W-:-:S12]  /*01a0*/  UIADD3.X UR5, UPT, UPT, URZ, UR5, URZ, UP0, !UPT ;  /* 0x00000005ff057290 */ /* 0x000fd800087fe4ff */
.L_x_83:
[----:B------:R-:W1:Y:S01]  /*01b0*/  LDCU UR8, c[0x0][0x394] ;  /* 0x00007280ff0877ac */ /* 0x000e620008000800 */
[----:B------:R-:W-:Y:S01]  /*01c0*/  IMAD.MOV.U32 R8, RZ, RZ, RZ ;  /* 0x000000ffff087224 */ /* 0x000fe200078e00ff */
[----:B------:R-:W-:Y:S01]  /*01d0*/  CS2R R20, SRZ ;  /* 0x0000000000147805 */ /* 0x000fe2000001ff00 */
[----:B-1----:R-:W-:-:S09]  /*01e0*/  UISETP.GE.U32.AND UP0, UPT, UR8, 0x8, UPT ;  /* 0x000000080800788c */ /* 0x002fd2000bf06070 */
[----:B------:R-:W-:Y:S05]  /*01f0*/  BRA.U !UP0, `(.L_x_80) ;  /* 0x00000001086c7547 */ /* 0x000fea000b800000 */
[----:B------:R-:W-:Y:S01]  /*0200*/  MOV R27, R3 ;  /* 0x00000003001b7202 */ /* 0x000fe20000000f00 */
[----:B------:R-:W-:Y:S01]  /*0210*/  IMAD.MOV.U32 R28, RZ, RZ, R26 ;  /* 0x000000ffff1c7224 */ /* 0x000fe200078e001a */
[----:B------:R-:W-:-:S07]  /*0220*/  CS2R R20, SRZ ;  /* 0x0000000000147805 */ /* 0x000fce000001ff00 */
.L_x_81:
[----:B------:R-:W-:Y:S02]  /*0230*/  IMAD.U32 R22, RZ, RZ, UR4 ;  /* 0x00000004ff167e24 */ /* 0x000fe4000f8e00ff */
[----:B------:R-:W-:Y:S02]  /*0240*/  IMAD.U32 R23, RZ, RZ, UR5 ;  /* 0x00000005ff177e24 */ /* 0x000fe4000f8e00ff */
[----:B------:R-:W-:-:S05]  /*0250*/  IMAD.WIDE R22, R27, 0x8, R22 ;  /* 0x000000081b167825 */ /* 0x000fca00078e0216 */
[----:B0-----:R-:W2:Y:S04]  /*0260*/  LDG.E.64.CONSTANT R18, desc[UR6][R22.64+-0x20] ;  /* 0xffffe00616127981 */ /* 0x001ea8000c1e9b00 */
[----:B------:R-:W3:Y:S04]  /*0270*/  LDG.E.64.CONSTANT R16, desc[UR6][R22.64+-0x18] ;  /* 0xffffe80616107981 */ /* 0x000ee8000c1e9b00 */
[----:B------:R-:W4:Y:S04]  /*0280*/  LDG.E.64.CONSTANT R14, desc[UR6][R22.64+-0x10] ;  /* 0xfffff006160e7981 */ /* 0x000f28000c1e9b00 */
[----:B------:R-:W5:Y:S04]  /*0290*/  LDG.E.64.CONSTANT R12, desc[UR6][R22.64+-0x8] ;  /* 0xfffff806160c7981 */ /* 0x000f68000c1e9b00 */
[----:B------:R-:W5:Y:S04]  /*02a0*/  LDG.E.64.CONSTANT R10, desc[UR6][R22.64] ;  /* 0x00000006160a7981 */ /* 0x000f68000c1e9b00 */
[----:B------:R-:W5:Y:S04]  /*02b0*/  LDG.E.64.CONSTANT R8, desc[UR6][R22.64+0x8] ;  /* 0x0000080616087981 */ /* 0x000f68000c1e9b00 */
[----:B------:R-:W5:Y:S04]  /*02c0*/  LDG.E.64.CONSTANT R6, desc[UR6][R22.64+0x10] ;  /* 0x0000100616067981 */ /* 0x000f68000c1e9b00 */
[----:B------:R-:W5:Y:S01]  /*02d0*/  LDG.E.64.CONSTANT R24, desc[UR6][R22.64+0x18] ;  /* 0x0000180616187981 */ /* 0x000f62000c1e9b00 */
[----:B------:R-:W-:Y:S01]  /*02e0*/  IADD3 R28, PT, PT, R28, 0x8, RZ ;  /* 0x000000081c1c7810 */ /* 0x000fe20007ffe0ff */
[----:B------:R-:W-:-:S03]  /*02f0*/  VIADD R27, R27, 0x8 ;  /* 0x000000081b1b7836 */ /* 0x000fc60000000000 */
[----:B------:R-:W-:Y:S01]  /*0300*/  ISETP.NE.AND P0, PT, R28, RZ, PT ;  /* 0x000000ff1c00720c */ /* 0x000fe20003f05270 */
[----:B--2---:R-:W-:-:S08]  /*0310*/  DADD R18, R18, R20 ;  /* 0x0000000012127229 */ /* 0x004fd00000000014 */
[----:B---3--:R-:W-:-:S08]  /*0320*/  DADD R16, R18, R16 ;  /* 0x0000000012107229 */ /* 0x008fd00000000010 */
[----:B----4-:R-:W-:-:S08]  /*0330*/  DADD R14, R16, R14 ;  /* 0x00000000100e7229 */ /* 0x010fd0000000000e */
[----:B-----5:R-:W-:-:S08]  /*0340*/  DADD R12, R14, R12 ;  /* 0x000000000e0c7229 */ /* 0x020fd0000000000c */
[----:B------:R-:W-:-:S08]  /*0350*/  DADD R10, R12, R10 ;  /* 0x000000000c0a7229 */ /* 0x000fd0000000000a */
[----:B------:R-:W-:-:S08]  /*0360*/  DADD R8, R10, R8 ;  /* 0x000000000a087229 */ /* 0x000fd00000000008 */
[----:B------:R-:W-:-:S08]  /*0370*/  DADD R6, R8, R6 ;  /* 0x0000000008067229 */ /* 0x000fd00000000006 */
[----:B------:R-:W-:Y:S01]  /*0380*/  DADD R20, R6, R24 ;  /* 0x0000000006147229 */ /* 0x000fe20000000018 */
[----:B------:R-:W-:Y:S10]  /*0390*/  @P0 BRA `(.L_x_81) ;  /* 0xfffffffc00a40947 */ /* 0x000ff4000383ffff */
[----:B------:R-:W-:-:S07]  /*03a0*/  IMAD.MOV.U32 R8, RZ, RZ, R4 ;  /* 0x000000ffff087224 */ /* 0x000fce00078e0004 */
.L_x_80:
[----:B------:R-:W-:-:S13]  /*03b0*/  ISETP.NE.AND P0, PT, R5, RZ, PT ;  /* 0x000000ff0500720c */ /* 0x000fda0003f05270 */
[----:B------:R-:W-:Y:S05]  /*03c0*/  @!P0 BRA `(.L_x_82) ;  /* 0x0000000000708947 */ /* 0x000fea0003800000 */
[----:B------:R-:W1:Y:S01]  /*03d0*/  LDC.64 R6, c[0x0][0x380] ;  /* 0x0000e000ff067b82 */ /* 0x000e620000000a00 */
[----:B------:R-:W-:-:S05]  /*03e0*/  IADD3 R11, PT, PT, R8, R3, RZ ;  /* 0x00000003080b7210 */ /* 0x000fca0007ffe0ff */
[----:B-1----:R-:W-:-:S05]  /*03f0*/  IMAD.WIDE R10, R11, 0x8, R6 ;  /* 0x000000080b0a7825 */ /* 0x002fca00078e0206 */
[----:B0-----:R-:W2:Y:S01]  /*0400*/  LDG.E.64.CONSTANT R6, desc[UR6][R10.64] ;  /* 0x000000060a067981 */ /* 0x001ea2000c1e9b00 */
[----:B------:R-:W-:Y:S01]  /*0410*/  ISETP.NE.AND P0, PT, R5, 0x1, PT ;  /* 0x000000010500780c */ /* 0x000fe20003f05270 */
[----:B--2---:R-:W-:-:S12]  /*0420*/  DADD R20, R20, R6 ;  /* 0x0000000014147229 */ /* 0x004fd80000000006 */
[----:B------:R-:W-:Y:S05]  /*0430*/  @!P0 BRA `(.L_x_82) ;  /* 0x0000000000548947 */ /* 0x000fea0003800000 */
[----:B------:R-:W2:Y:S01]  /*0440*/  LDG.E.64.CONSTANT R6, desc[UR6][R10.64+0x8] ;  /* 0x000008060a067981 */ /* 0x000ea2000c1e9b00 */
        /* <DEDUP_REMOVED lines=15> */
[----:B------:R-:W-:Y:S01]  /*0540*/  ISETP.NE.AND P0, PT, R5, 0x6, PT ;  /* 0x000000060500780c */ /* 0x000fe20003f05270 */
[----:B------:R-:W2:-:S12]  /*0550*/  LDG.E.64.CONSTANT R6, desc[UR6][R10.64+0x28] ;  /* 0x000028060a067981 */ /* 0x000e98000c1e9b00 */
[----:B------:R-:W3:Y:S01]  /*0560*/  @P0 LDG.E.64.CONSTANT R8, desc[UR6][R10.64+0x30] ;  /* 0x000030060a080981 */ /* 0x000ee2000c1e9b00 */
[----:B--2---:R-:W-:-:S08]  /*0570*/  DADD R20, R20, R6 ;  /* 0x0000000014147229 */ /* 0x004fd00000000006 */
[----:B---3--:R-:W-:-:S11]  /*0580*/  @P0 DADD R20, R20, R8 ;  /* 0x0000000014140229 */ /* 0x008fd60000000008 */
.L_x_82:
[----:B------:R-:W1:Y:S02]  /*0590*/  LDC.64 R6, c[0x0][0x388] ;  /* 0x0000e200ff067b82 */ /* 0x000e640000000a00 */
[----:B-1----:R-:W-:-:S04]  /*05a0*/  IMAD.WIDE R6, R3, 0x8, R6 ;  /* 0x0000000803067825 */ /* 0x002fc800078e0206 */
[----:B------:R-:W-:Y:S01]  /*05b0*/  IMAD.IADD R3, R2, 0x1, R3 ;  /* 0x0000000102037824 */ /* 0x000fe200078e0203 */
[----:B0-----:R0:W-:Y:S04]  /*05c0*/  STG.E.64 desc[UR6][R6.64], R20 ;  /* 0x0000001406007986 */ /* 0x0011e8000c101b06 */
[----:B------:R-:W-:-:S13]  /*05d0*/  ISETP.GT.AND P0, PT, R3, R0, PT ;  /* 0x000000000300720c */ /* 0x000fda0003f04270 */
[----:B0-----:R-:W-:Y:S05]  /*05e0*/  @P0 EXIT ;  /* 0x000000000000094d */ /* 0x001fea0003800000 */
[----:B------:R-:W-:Y:S05]  /*05f0*/  BRA `(.L_x_83) ;  /* 0xfffffff800ec7947 */ /* 0x000fea000383ffff */
.L_x_84:
        /* <DEDUP_REMOVED lines=16> */
.L_x_92:


//--------------------- .nv.global.init           --------------------------
	.section	.nv.global.init,"aw",@progbits
	.align	4
.nv.global.init:
	.type		mrg32k3aM1SubSeq,@object
	.size		mrg32k3aM1SubSeq,(mrg32k3aM2SubSeq - mrg32k3aM1SubSeq)
mrg32k3aM1SubSeq:
        /*0000*/ 	.byte	0x0b, 0xcc, 0xee, 0x04, 0x73, 0x29, 0x8b, 0x6f, 0xf6, 0x53, 0x03, 0xf6, 0x23, 0xf6, 0xea, 0xda
        /* <DEDUP_REMOVED lines=125> */
	.type		mrg32k3aM2SubSeq,@object
	.size		mrg32k3aM2SubSeq,(mrg32k3aM1 - mrg32k3aM2SubSeq)
mrg32k3aM2SubSeq:
        /* <DEDUP_REMOVED lines=126> */
	.type		mrg32k3aM1,@object
	.size		mrg32k3aM1,(mrg32k3aM1Seq - mrg32k3aM1)
mrg32k3aM1:
        /* <DEDUP_REMOVED lines=144> */
	.type		mrg32k3aM1Seq,@object
	.size		mrg32k3aM1Seq,(mrg32k3aM2 - mrg32k3aM1Seq)
mrg32k3aM1Seq:
        /* <DEDUP_REMOVED lines=144> */
	.type		mrg32k3aM2,@object
	.size		mrg32k3aM2,(mrg32k3aM2Seq - mrg32k3aM2)
mrg32k3aM2:
        /* <DEDUP_REMOVED lines=144> */
	.type		mrg32k3aM2Seq,@object
	.size		mrg32k3aM2Seq,(precalc_xorwow_matrix - mrg32k3aM2Seq)
mrg32k3aM2Seq:
        /* <DEDUP_REMOVED lines=144> */
	.type		precalc_xorwow_matrix,@object
	.size		precalc_xorwow_matrix,(precalc_xorwow_offset_matrix - precalc_xorwow_matrix)
precalc_xorwow_matrix:
        /* <DEDUP_REMOVED lines=6400> */
	.type		precalc_xorwow_offset_matrix,@object
	.size		precalc_xorwow_offset_matrix,(.L_1 - precalc_xorwow_offset_matrix)
precalc_xorwow_offset_matrix:
        /* <DEDUP_REMOVED lines=6400> */
.L_1:


//--------------------- .nv.shared._ZN3cub18CUB_300001_SM_10006detail11EmptyKernelIvEEvv --------------------------
	.section	.nv.shared._ZN3cub18CUB_300001_SM_10006detail11EmptyKernelIvEEvv,"aw",@nobits
	.sectionflags	@""
	.align	16
	.zero		1024


//--------------------- .nv.shared.reserved.0     --------------------------
	.section	.nv.shared.reserved.0,"aw",@nobits
	.weak		__nv_reservedSMEM_offset_0_alias
	.size		__nv_reservedSMEM_offset_0_alias, 0, 64
	.other		__nv_reservedSMEM_offset_0_alias,@"STO_CUDA_RESERVED_SHARED STV_DEFAULT"
__nv_reservedSMEM_offset_0_alias:
	.zero		0
	.zero		64


//--------------------- .nv.global                --------------------------
	.section	.nv.global,"aw",@nobits
.nv.global:
	.type		_ZN34_INTERNAL_8a04d98c_4_k_cu_0b4daead6thrust24THRUST_300001_SM_1000_NS3seqE,@object
	.size		_ZN34_INTERNAL_8a04d98c_4_k_cu_0b4daead6thrust24THRUST_300001_SM_1000_NS3seqE,(_ZN34_INTERNAL_8a04d98c_4_k_cu_0b4daead4cuda3std3__48in_placeE - _ZN34_INTERNAL_8a04d98c_4_k_cu_0b4daead6thrust24THRUST_300001_SM_1000_NS3seqE)
_ZN34_INTERNAL_8a04d98c_4_k_cu_0b4daead6thrust24THRUST_300001_SM_1000_NS3seqE:
	.zero		1
	.type		_ZN34_INTERNAL_8a04d98c_4_k_cu_0b4daead4cuda3std3__48in_placeE,@object
	.size		_ZN34_INTERNAL_8a04d98c_4_k_cu_0b4daead4cuda3std3__48in_placeE,(_ZN34_INTERNAL_8a04d98c_4_k_cu_0b4daead4cuda3std6ranges3__45__cpo4sizeE - _ZN34_INTERNAL_8a04d98c_4_k_cu_0b4daead4cuda3std3__48in_placeE)
_ZN34_INTERNAL_8a04d98c_4_k_cu_0b4daead4cuda3std3__48in_placeE:
	.zero		1
	.type		_ZN34_INTERNAL_8a04d98c_4_k_cu_0b4daead4cuda3std6ranges3__45__cpo4sizeE,@object
	.size		_ZN34_INTERNAL_8a04d98c_4_k_cu_0b4daead4cuda3std6ranges3__45__cpo4sizeE,(_ZN34_INTERNAL_8a04d98c_4_k_cu_0b4daead6thrust24THRUST_300001_SM_1000_NS12placeholders2_3E - _ZN34_INTERNAL_8a04d98c_4_k_cu_0b4daead4cuda3std6ranges3__45__cpo4sizeE)
_ZN34_INTERNAL_8a04d98c_4_k_cu_0b4daead4cuda3std6ranges3__45__cpo4sizeE:
	.zero		1
	.type		_ZN34_INTERNAL_8a04d98c_4_k_cu_0b4daead6thrust24THRUST_300001_SM_1000_NS12placeholders2_3E,@object
	.size		_ZN34_INTERNAL_8a04d98c_4_k_cu_0b4daead6thrust24THRUST_300001_SM_1000_NS12placeholders2_3E,(_ZN34_INTERNAL_8a04d98c_4_k_cu_0b4daead4cuda3std3__45__cpo6cbeginE - _ZN34_INTERNAL_8a04d98c_4_k_cu_0b4daead6thrust24THRUST_300001_SM_1000_NS12placeholders2_3E)
_ZN34_INTERNAL_8a04d98c_4_k_cu_0b4daead6thrust24THRUST_300001_SM_1000_NS12placeholders2_3E:
	.zero		1
	.type		_ZN34_INTERNAL_8a04d98c_4_k_cu_0b4daead4cuda3std3__45__cpo6cbeginE,@object
	.size		_ZN34_INTERNAL_8a04d98c_4_k_cu_0b4daead4cuda3std3__45__cpo6cbeginE,(_ZN34_INTERNAL_8a04d98c_4_k_cu_0b4daead4cuda3std6ranges3__45__cpo6cbeginE - _ZN34_INTERNAL_8a04d98c_4_k_cu_0b4daead4cuda3std3__45__cpo6cbeginE)
_ZN34_INTERNAL_8a04d98c_4_k_cu_0b4daead4cuda3std3__45__cpo6cbeginE:
	.zero		1
	.type		_ZN34_INTERNAL_8a04d98c_4_k_cu_0b4daead4cuda3std6ranges3__45__cpo6cbeginE,@object
	.size		_ZN34_INTERNAL_8a04d98c_4_k_cu_0b4daead4cuda3std6ranges3__45__cpo6cbeginE,(_ZN34_INTERNAL_8a04d98c_4_k_cu_0b4daead6thrust24THRUST_300001_SM_1000_NS12placeholders2_7E - _ZN34_INTERNAL_8a04d98c_4_k_cu_0b4daead4cuda3std6ranges3__45__cpo6cbeginE)
_ZN34_INTERNAL_8a04d98c_4_k_cu_0b4daead4cuda3std6ranges3__45__cpo6cbeginE:
	.zero		1
	.type		_ZN34_INTERNAL_8a04d98c_4_k_cu_0b4daead6thrust24THRUST_300001_SM_1000_NS12placeholders2_7E,@object
	.size		_ZN34_INTERNAL_8a04d98c_4_k_cu_0b4daead6thrust24THRUST_300001_SM_1000_NS12placeholders2_7E,(_ZN34_INTERNAL_8a04d98c_4_k_cu_0b4daead4cuda3std3__45__cpo7crbeginE - _ZN34_INTERNAL_8a04d98c_4_k_cu_0b4daead6thrust24THRUST_300001_SM_1000_NS12placeholders2_7E)
_ZN34_INTERNAL_8a04d98c_4_k_cu_0b4daead6thrust24THRUST_300001_SM_1000_NS12placeholders2_7E:
	.zero		1
	.type		_ZN34_INTERNAL_8a04d98c_4_k_cu_0b4daead4cuda3std3__45__cpo7crbeginE,@object
	.size		_ZN34_INTERNAL_8a04d98c_4_k_cu_0b4daead4cuda3std3__45__cpo7crbeginE,(_ZN34_INTERNAL_8a04d98c_4_k_cu_0b4daead4cuda3std6ranges3__45__cpo4nextE - _ZN34_INTERNAL_8a04d98c_4_k_cu_0b4daead4cuda3std3__45__cpo7crbeginE)
_ZN34_INTERNAL_8a04d98c_4_k_cu_0b4daead4cuda3std3__45__cpo7crbeginE:
	.zero		1
	.type		_ZN34_INTERNAL_8a04d98c_4_k_cu_0b4daead4cuda3std6ranges3__45__cpo4nextE,@object
	.size		_ZN34_INTERNAL_8a04d98c_4_k_cu_0b4daead4cuda3std6ranges3__45__cpo4nextE,(_ZN34_INTERNAL_8a04d98c_4_k_cu_0b4daead4cuda3std6ranges3__45__cpo4swapE - _ZN34_INTERNAL_8a04d98c_4_k_cu_0b4daead4cuda3std6ranges3__45__cpo4nextE)
_ZN34_INTERNAL_8a04d98c_4_k_cu_0b4daead4cuda3std6ranges3__45__cpo4nextE:
	.zero		1
	.type		_ZN34_INTERNAL_8a04d98c_4_k_cu_0b4daead4cuda3std6ranges3__45__cpo4swapE,@object
	.size		_ZN34_INTERNAL_8a04d98c_4_k_cu_0b4daead4cuda3std6ranges3__45__cpo4swapE,(_ZN34_INTERNAL_8a04d98c_4_k_cu_0b4daead6thrust24THRUST_300001_SM_1000_NS8cuda_cub10par_nosyncE - _ZN34_INTERNAL_8a04d98c_4_k_cu_0b4daead4cuda3std6ranges3__45__cpo4swapE)
_ZN34_INTERNAL_8a04d98c_4_k_cu_0b4daead4cuda3std6ranges3__45__cpo4swapE:
	.zero		1
	.type		_ZN34_INTERNAL_8a04d98c_4_k_cu_0b4daead6thrust24THRUST_300001_SM_1000_NS8cuda_cub10par_nosyncE,@object
	.size		_ZN34_INTERNAL_8a04d98c_4_k_cu_0b4daead6thrust24THRUST_300001_SM_1000_NS8cuda_cub10par_nosyncE,(_ZN34_INTERNAL_8a04d98c_4_k_cu_0b4daead6thrust24THRUST_300001_SM_1000_NS12placeholders2_9E - _ZN34_INTERNAL_8a04d98c_4_k_cu_0b4daead6thrust24THRUST_300001_SM_1000_NS8cuda_cub10par_nosyncE)
_ZN34_INTERNAL_8a04d98c_4_k_cu_0b4daead6thrust24THRUST_300001_SM_1000_NS8cuda_cub10par_nosyncE:
	.zero		1
	.type		_ZN34_INTERNAL_8a04d98c_4_k_cu_0b4daead6thrust24THRUST_300001_SM_1000_NS12placeholders2_9E,@object
	.size		_ZN34_INTERNAL_8a04d98c_4_k_cu_0b4daead6thrust24THRUST_300001_SM_1000_NS12placeholders2_9E,(_ZN34_INTERNAL_8a04d98c_4_k_cu_0b4daead4cuda3std3__436_GLOBAL__N__8a04d98c_4_k_cu_0b4daead6ignoreE - _ZN34_INTERNAL_8a04d98c_4_k_cu_0b4daead6thrust24THRUST_300001_SM_1000_NS12placeholders2_9E)
_ZN34_INTERNAL_8a04d98c_4_k_cu_0b4daead6thrust24THRUST_300001_SM_1000_NS12placeholders2_9E:
	.zero		1
	.type		_ZN34_INTERNAL_8a04d98c_4_k_cu_0b4daead4cuda3std3__436_GLOBAL__N__8a04d98c_4_k_cu_0b4daead6ignoreE,@object
	.size		_ZN34_INTERNAL_8a04d98c_4_k_cu_0b4daead4cuda3std3__436_GLOBAL__N__8a04d98c_4_k_cu_0b4daead6ignoreE,(_ZN34_INTERNAL_8a04d98c_4_k_cu_0b4daead4cuda3std6ranges3__45__cpo4dataE - _ZN34_INTERNAL_8a04d98c_4_k_cu_0b4daead4cuda3std3__436_GLOBAL__N__8a04d98c_4_k_cu_0b4daead6ignoreE)
_ZN34_INTERNAL_8a04d98c_4_k_cu_0b4daead4cuda3std3__436_GLOBAL__N__8a04d98c_4_k_cu_0b4daead6ignoreE:
	.zero		1
	.type		_ZN34_INTERNAL_8a04d98c_4_k_cu_0b4daead4cuda3std6ranges3__45__cpo4dataE,@object
	.size		_ZN34_INTERNAL_8a04d98c_4_k_cu_0b4daead4cuda3std6ranges3__45__cpo4dataE,(_ZN34_INTERNAL_8a04d98c_4_k_cu_0b4daead6thrust24THRUST_300001_SM_1000_NS12placeholders2_1E - _ZN34_INTERNAL_8a04d98c_4_k_cu_0b4daead4cuda3std6ranges3__45__cpo4dataE)
_ZN34_INTERNAL_8a04d98c_4_k_cu_0b4daead4cuda3std6ranges3__45__cpo4dataE:
	.zero		1
	.type		_ZN34_INTERNAL_8a04d98c_4_k_cu_0b4daead6thrust24THRUST_300001_SM_1000_NS12placeholders2_1E,@object
	.size		_ZN34_INTERNAL_8a04d98c_4_k_cu_0b4daead6thrust24THRUST_300001_SM_1000_NS12placeholders2_1E,(_ZN34_INTERNAL_8a04d98c_4_k_cu_0b4daead4cuda3std3__45__cpo5beginE - _ZN34_INTERNAL_8a04d98c_4_k_cu_0b4daead6thrust24THRUST_300001_SM_1000_NS12placeholders2_1E)
_ZN34_INTERNAL_8a04d98c_4_k_cu_0b4daead6thrust24THRUST_300001_SM_1000_NS12placeholders2_1E:
	.zero		1
	.type		_ZN34_INTERNAL_8a04d98c_4_k_cu_0b4daead4cuda3std3__45__cpo5beginE,@object
	.size		_ZN34_INTERNAL_8a04d98c_4_k_cu_0b4daead4cuda3std3__45__cpo5beginE,(_ZN34_INTERNAL_8a04d98c_4_k_cu_0b4daead4cuda3std6ranges3__45__cpo5beginE - _ZN34_INTERNAL_8a04d98c_4_k_cu_0b4daead4cuda3std3__45__cpo5beginE)
_ZN34_INTERNAL_8a04d98c_4_k_cu_0b4daead4cuda3std3__45__cpo5beginE:
	.zero		1
	.type		_ZN34_INTERNAL_8a04d98c_4_k_cu_0b4daead4cuda3std6ranges3__45__cpo5beginE,@object
	.size		_ZN34_INTERNAL_8a04d98c_4_k_cu_0b4daead4cuda3std6ranges3__45__cpo5beginE,(_ZN34_INTERNAL_8a04d98c_4_k_cu_0b4daead6thrust24THRUST_300001_SM_1000_NS12placeholders2_5E - _ZN34_INTERNAL_8a04d98c_4_k_cu_0b4daead4cuda3std6ranges3__45__cpo5beginE)
_ZN34_INTERNAL_8a04d98c_4_k_cu_0b4daead4cuda3std6ranges3__45__cpo5beginE:
	.zero		1
	.type		_ZN34_INTERNAL_8a04d98c_4_k_cu_0b4daead6thrust24THRUST_300001_SM_1000_NS12placeholders2_5E,@object
	.size		_ZN34_INTERNAL_8a04d98c_4_k_cu_0b4daead6thrust24THRUST_300001_SM_1000_NS12placeholders2_5E,(_ZN34_INTERNAL_8a04d98c_4_k_cu_0b4daead4cuda3std3__45__cpo6rbeginE - _ZN34_INTERNAL_8a04d98c_4_k_cu_0b4daead6thrust24THRUST_300001_SM_1000_NS12placeholders2_5E)
_ZN34_INTERNAL_8a04d98c_4_k_cu_0b4daead6thrust24THRUST_300001_SM_1000_NS12placeholders2_5E:
	.zero		1
	.type		_ZN34_INTERNAL_8a04d98c_4_k_cu_0b4daead4cuda3std3__45__cpo6rbeginE,@object
	.size		_ZN34_INTERNAL_8a04d98c_4_k_cu_0b4daead4cuda3std3__45__cpo6rbeginE,(_ZN34_INTERNAL_8a04d98c_4_k_cu_0b4daead4cuda3std6ranges3__45__cpo7advanceE - _ZN34_INTERNAL_8a04d98c_4_k_cu_0b4daead4cuda3std3__45__cpo6rbeginE)
_ZN34_INTERNAL_8a04d98c_4_k_cu_0b4daead4cuda3std3__45__cpo6rbeginE:
	.zero		1
	.type		_ZN34_INTERNAL_8a04d98c_4_k_cu_0b4daead4cuda3std6ranges3__45__cpo7advanceE,@object
	.size		_ZN34_INTERNAL_8a04d98c_4_k_cu_0b4daead4cuda3std6ranges3__45__cpo7advanceE,(_ZN34_INTERNAL_8a04d98c_4_k_cu_0b4daead4cuda3std3__47nulloptE - _ZN34_INTERNAL_8a04d98c_4_k_cu_0b4daead4cuda3std6ranges3__45__cpo7advanceE)
_ZN34_INTERNAL_8a04d98c_4_k_cu_0b4daead4cuda3std6ranges3__45__cpo7advanceE:
	.zero		1
	.type		_ZN34_INTERNAL_8a04d98c_4_k_cu_0b4daead4cuda3std3__47nulloptE,@object
	.size		_ZN34_INTERNAL_8a04d98c_4_k_cu_0b4daead4cuda3std3__47nulloptE,(_ZN34_INTERNAL_8a04d98c_4_k_cu_0b4daead4cuda3std6ranges3__45__cpo8distanceE - _ZN34_INTERNAL_8a04d98c_4_k_cu_0b4daead4cuda3std3__47nulloptE)
_ZN34_INTERNAL_8a04d98c_4_k_cu_0b4daead4cuda3std3__47nulloptE:
	.zero		1
	.type		_ZN34_INTERNAL_8a04d98c_4_k_cu_0b4daead4cuda3std6ranges3__45__cpo8distanceE,@object
	.size		_ZN34_INTERNAL_8a04d98c_4_k_cu_0b4daead4cuda3std6ranges3__45__cpo8distanceE,(_ZN34_INTERNAL_8a04d98c_4_k_cu_0b4daead6thrust24THRUST_300001_SM_1000_NS12placeholders3_10E - _ZN34_INTERNAL_8a04d98c_4_k_cu_0b4daead4cuda3std6ranges3__45__cpo8distanceE)
_ZN34_INTERNAL_8a04d98c_4_k_cu_0b4daead4cuda3std6ranges3__45__cpo8distanceE:
	.zero		1
	.type		_ZN34_INTERNAL_8a04d98c_4_k_cu_0b4daead6thrust24THRUST_300001_SM_1000_NS12placeholders3_10E,@object
	.size		_ZN34_INTERNAL_8a04d98c_4_k_cu_0b4daead6thrust24THRUST_300001_SM_1000_NS12placeholders3_10E,(_ZN34_INTERNAL_8a04d98c_4_k_cu_0b4daead4cuda3std3__419piecewise_constructE - _ZN34_INTERNAL_8a04d98c_4_k_cu_0b4daead6thrust24THRUST_300001_SM_1000_NS12placeholders3_10E)
_ZN34_INTERNAL_8a04d98c_4_k_cu_0b4daead6thrust24THRUST_300001_SM_1000_NS12placeholders3_10E:
	.zero		1
	.type		_ZN34_INTERNAL_8a04d98c_4_k_cu_0b4daead4cuda3std3__419piecewise_constructE,@object
	.size		_ZN34_INTERNAL_8a04d98c_4_k_cu_0b4daead4cuda3std3__419piecewise_constructE,(_ZN34_INTERNAL_8a04d98c_4_k_cu_0b4daead4cuda3std6ranges3__45__cpo5cdataE - _ZN34_INTERNAL_8a04d98c_4_k_cu_0b4daead4cuda3std3__419piecewise_constructE)
_ZN34_INTERNAL_8a04d98c_4_k_cu_0b4daead4cuda3std3__419piecewise_constructE:
	.zero		1
	.type		_ZN34_INTERNAL_8a04d98c_4_k_cu_0b4daead4cuda3std6ranges3__45__cpo5cdataE,@object
	.size		_ZN34_INTERNAL_8a04d98c_4_k_cu_0b4daead4cuda3std6ranges3__45__cpo5cdataE,(_ZN34_INTERNAL_8a04d98c_4_k_cu_0b4daead6thrust24THRUST_300001_SM_1000_NS12placeholders2_2E - _ZN34_INTERNAL_8a04d98c_4_k_cu_0b4daead4cuda3std6ranges3__45__cpo5cdataE)
_ZN34_INTERNAL_8a04d98c_4_k_cu_0b4daead4cuda3std6ranges3__45__cpo5cdataE:
	.zero		1
	.type		_ZN34_INTERNAL_8a04d98c_4_k_cu_0b4daead6thrust24THRUST_300001_SM_1000_NS12placeholders2_2E,@object
	.size		_ZN34_INTERNAL_8a04d98c_4_k_cu_0b4daead6thrust24THRUST_300001_SM_1000_NS12placeholders2_2E,(_ZN34_INTERNAL_8a04d98c_4_k_cu_0b4daead4cuda3std3__45__cpo3endE - _ZN34_INTERNAL_8a04d98c_4_k_cu_0b4daead6thrust24THRUST_300001_SM_1000_NS12placeholders2_2E)
_ZN34_INTERNAL_8a04d98c_4_k_cu_0b4daead6thrust24THRUST_300001_SM_1000_NS12placeholders2_2E:
	.zero		1
	.type		_ZN34_INTERNAL_8a04d98c_4_k_cu_0b4daead4cuda3std3__45__cpo3endE,@object
	.size		_ZN34_INTERNAL_8a04d98c_4_k_cu_0b4daead4cuda3std3__45__cpo3endE,(_ZN34_INTERNAL_8a04d98c_4_k_cu_0b4daead4cuda3std6ranges3__45__cpo3endE - _ZN34_INTERNAL_8a04d98c_4_k_cu_0b4daead4cuda3std3__45__cpo3endE)
_ZN34_INTERNAL_8a04d98c_4_k_cu_0b4daead4cuda3std3__45__cpo3endE:
	.zero		1
	.type		_ZN34_INTERNAL_8a04d98c_4_k_cu_0b4daead4cuda3std6ranges3__45__cpo3endE,@object
	.size		_ZN34_INTERNAL_8a04d98c_4_k_cu_0b4daead4cuda3std6ranges3__45__cpo3endE,(_ZN34_INTERNAL_8a04d98c_4_k_cu_0b4daead6thrust24THRUST_300001_SM_1000_NS12placeholders2_6E - _ZN34_INTERNAL_8a04d98c_4_k_cu_0b4daead4cuda3std6ranges3__45__cpo3endE)
_ZN34_INTERNAL_8a04d98c_4_k_cu_0b4daead4cuda3std6ranges3__45__cpo3endE:
	.zero		1
	.type		_ZN34_INTERNAL_8a04d98c_4_k_cu_0b4daead6thrust24THRUST_300001_SM_1000_NS12placeholders2_6E,@object
	.size		_ZN34_INTERNAL_8a04d98c_4_k_cu_0b4daead6thrust24THRUST_300001_SM_1000_NS12placeholders2_6E,(_ZN34_INTERNAL_8a04d98c_4_k_cu_0b4daead4cuda3std3__45__cpo4rendE - _ZN34_INTERNAL_8a04d98c_4_k_cu_0b4daead6thrust24THRUST_300001_SM_1000_NS12placeholders2_6E)
_ZN34_INTERNAL_8a04d98c_4_k_cu_0b4daead6thrust24THRUST_300001_SM_1000_NS12placeholders2_6E:
	.zero		1
	.type		_ZN34_INTERNAL_8a04d98c_4_k_cu_0b4daead4cuda3std3__45__cpo4rendE,@object
	.size		_ZN34_INTERNAL_8a04d98c_4_k_cu_0b4daead4cuda3std3__45__cpo4rendE,(_ZN34_INTERNAL_8a04d98c_4_k_cu_0b4daead4cuda3std6ranges3__45__cpo9iter_swapE - _ZN34_INTERNAL_8a04d98c_4_k_cu_0b4daead4cuda3std3__45__cpo4rendE)
_ZN34_INTERNAL_8a04d98c_4_k_cu_0b4daead4cuda3std3__45__cpo4rendE:
	.zero		1
	.type		_ZN34_INTERNAL_8a04d98c_4_k_cu_0b4daead4cuda3std6ranges3__45__cpo9iter_swapE,@object
	.size		_ZN34_INTERNAL_8a04d98c_4_k_cu_0b4daead4cuda3std6ranges3__45__cpo9iter_swapE,(_ZN34_INTERNAL_8a04d98c_4_k_cu_0b4daead4cuda3std3__48unexpectE - _ZN34_INTERNAL_8a04d98c_4_k_cu_0b4daead4cuda3std6ranges3__45__cpo9iter_swapE)
_ZN34_INTERNAL_8a04d98c_4_k_cu_0b4daead4cuda3std6ranges3__45__cpo9iter_swapE:
	.zero		1
	.type		_ZN34_INTERNAL_8a04d98c_4_k_cu_0b4daead4cuda3std3__48unexpectE,@object
	.size		_ZN34_INTERNAL_8a04d98c_4_k_cu_0b4daead4cuda3std3__48unexpectE,(_ZN34_INTERNAL_8a04d98c_4_k_cu_0b4daead6thrust24THRUST_300001_SM_1000_NS8cuda_cub3parE - _ZN34_INTERNAL_8a04d98c_4_k_cu_0b4daead4cuda3std3__48unexpectE)
_ZN34_INTERNAL_8a04d98c_4_k_cu_0b4daead4cuda3std3__48unexpectE:
	.zero		1
	.type		_ZN34_INTERNAL_8a04d98c_4_k_cu_0b4daead6thrust24THRUST_300001_SM_1000_NS8cuda_cub3parE,@object
	.size		_ZN34_INTERNAL_8a04d98c_4_k_cu_0b4daead6thrust24THRUST_300001_SM_1000_NS8cuda_cub3parE,(_ZN34_INTERNAL_8a04d98c_4_k_cu_0b4daead6thrust24THRUST_300001_SM_1000_NS12placeholders2_4E - _ZN34_INTERNAL_8a04d98c_4_k_cu_0b4daead6thrust24THRUST_300001_SM_1000_NS8cuda_cub3parE)
_ZN34_INTERNAL_8a04d98c_4_k_cu_0b4daead6thrust24THRUST_300001_SM_1000_NS8cuda_cub3parE:
	.zero		1
	.type		_ZN34_INTERNAL_8a04d98c_4_k_cu_0b4daead6thrust24THRUST_300001_SM_1000_NS12placeholders2_4E,@object
	.size		_ZN34_INTERNAL_8a04d98c_4_k_cu_0b4daead6thrust24THRUST_300001_SM_1000_NS12placeholders2_4E,(_ZN34_INTERNAL_8a04d98c_4_k_cu_0b4daead4cuda3std3__45__cpo4cendE - _ZN34_INTERNAL_8a04d98c_4_k_cu_0b4daead6thrust24THRUST_300001_SM_1000_NS12placeholders2_4E)
_ZN34_INTERNAL_8a04d98c_4_k_cu_0b4daead6thrust24THRUST_300001_SM_1000_NS12placeholders2_4E:
	.zero		1
	.type		_ZN34_INTERNAL_8a04d98c_4_k_cu_0b4daead4cuda3std3__45__cpo4cendE,@object
	.size		_ZN34_INTERNAL_8a04d98c_4_k_cu_0b4daead4cuda3std3__45__cpo4cendE,(_ZN34_INTERNAL_8a04d98c_4_k_cu_0b4daead4cuda3std6ranges3__45__cpo4cendE - _ZN34_INTERNAL_8a04d98c_4_k_cu_0b4daead4cuda3std3__45__cpo4cendE)
_ZN34_INTERNAL_8a04d98c_4_k_cu_0b4daead4cuda3std3__45__cpo4cendE:
	.zero		1
	.type		_ZN34_INTERNAL_8a04d98c_4_k_cu_0b4daead4cuda3std6ranges3__45__cpo4cendE,@object
	.size		_ZN34_INTERNAL_8a04d98c_4_k_cu_0b4daead4cuda3std6ranges3__45__cpo4cendE,(_ZN34_INTERNAL_8a04d98c_4_k_cu_0b4daead4cuda3std3__420unreachable_sentinelE - _ZN34_INTERNAL_8a04d98c_4_k_cu_0b4daead4cuda3std6ranges3__45__cpo4cendE)
_ZN34_INTERNAL_8a04d98c_4_k_cu_0b4daead4cuda3std6ranges3__45__cpo4cendE:
	.zero		1
	.type		_ZN34_INTERNAL_8a04d98c_4_k_cu_0b4daead4cuda3std3__420unreachable_sentinelE,@object
	.size		_ZN34_INTERNAL_8a04d98c_4_k_cu_0b4daead4cuda3std3__420unreachable_sentinelE,(_ZN34_INTERNAL_8a04d98c_4_k_cu_0b4daead4cuda3std6ranges3__45__cpo5ssizeE - _ZN34_INTERNAL_8a04d98c_4_k_cu_0b4daead4cuda3std3__420unreachable_sentinelE)
_ZN34_INTERNAL_8a04d98c_4_k_cu_0b4daead4cuda3std3__420unreachable_sentinelE:
	.zero		1
	.type		_ZN34_INTERNAL_8a04d98c_4_k_cu_0b4daead4cuda3std6ranges3__45__cpo5ssizeE,@object
	.size		_ZN34_INTERNAL_8a04d98c_4_k_cu_0b4daead4cuda3std6ranges3__45__cpo5ssizeE,(_ZN34_INTERNAL_8a04d98c_4_k_cu_0b4daead6thrust24THRUST_300001_SM_1000_NS12placeholders2_8E - _ZN34_INTERNAL_8a04d98c_4_k_cu_0b4daead4cuda3std6ranges3__45__cpo5ssizeE)
_ZN34_INTERNAL_8a04d98c_4_k_cu_0b4daead4cuda3std6ranges3__45__cpo5ssizeE:
	.zero		1
	.type		_ZN34_INTERNAL_8a04d98c_4_k_cu_0b4daead6thrust24THRUST_300001_SM_1000_NS12placeholders2_8E,@object
	.size		_ZN34_INTERNAL_8a04d98c_4_k_cu_0b4daead6thrust24THRUST_300001_SM_1000_NS12placeholders2_8E,(_ZN34_INTERNAL_8a04d98c_4_k_cu_0b4daead4cuda3std3__45__cpo5crendE - _ZN34_INTERNAL_8a04d98c_4_k_cu_0b4daead6thrust24THRUST_300001_SM_1000_NS12placeholders2_8E)
_ZN34_INTERNAL_8a04d98c_4_k_cu_0b4daead6thrust24THRUST_300001_SM_1000_NS12placeholders2_8E:
	.zero		1
	.type		_ZN34_INTERNAL_8a04d98c_4_k_cu_0b4daead4cuda3std3__45__cpo5crendE,@object
	.size		_ZN34_INTERNAL_8a04d98c_4_k_cu_0b4daead4cuda3std3__45__cpo5crendE,(_ZN34_INTERNAL_8a04d98c_4_k_cu_0b4daead4cuda3std6ranges3__45__cpo4prevE - _ZN34_INTERNAL_8a04d98c_4_k_cu_0b4daead4cuda3std3__45__cpo5crendE)
_ZN34_INTERNAL_8a04d98c_4_k_cu_0b4daead4cuda3std3__45__cpo5crendE:
	.zero		1
	.type		_ZN34_INTERNAL_8a04d98c_4_k_cu_0b4daead4cuda3std6ranges3__45__cpo4prevE,@object
	.size		_ZN34_INTERNAL_8a04d98c_4_k_cu_0b4daead4cuda3std6ranges3__45__cpo4prevE,(_ZN34_INTERNAL_8a04d98c_4_k_cu_0b4daead4cuda3std6ranges3__45__cpo9iter_moveE - _ZN34_INTERNAL_8a04d98c_4_k_cu_0b4daead4cuda3std6ranges3__45__cpo4prevE)
_ZN34_INTERNAL_8a04d98c_4_k_cu_0b4daead4cuda3std6ranges3__45__cpo4prevE:
	.zero		1
	.type		_ZN34_INTERNAL_8a04d98c_4_k_cu_0b4daead4cuda3std6ranges3__45__cpo9iter_moveE,@object
	.size		_ZN34_INTERNAL_8a04d98c_4_k_cu_0b4daead4cuda3std6ranges3__45__cpo9iter_moveE,(_ZN34_INTERNAL_8a04d98c_4_k_cu_0b4daead6thrust24THRUST_300001_SM_1000_NS6system6detail10sequential3seqE - _ZN34_INTERNAL_8a04d98c_4_k_cu_0b4daead4cuda3std6ranges3__45__cpo9iter_moveE)
_ZN34_INTERNAL_8a04d98c_4_k_cu_0b4daead4cuda3std6ranges3__45__cpo9iter_moveE:
	.zero		1
	.type		_ZN34_INTERNAL_8a04d98c_4_k_cu_0b4daead6thrust24THRUST_300001_SM_1000_NS6system6detail10sequential3seqE,@object
	.size		_ZN34_INTERNAL_8a04d98c_4_k_cu_0b4daead6thrust24THRUST_300001_SM_1000_NS6system6detail10sequential3seqE,(.L_40 - _ZN34_INTERNAL_8a04d98c_4_k_cu_0b4daead6thrust24THRUST_300001_SM_1000_NS6system6detail10sequential3seqE)
_ZN34_INTERNAL_8a04d98c_4_k_cu_0b4daead6thrust24THRUST_300001_SM_1000_NS6system6detail10sequential3seqE:
	.zero		1
.L_40:


//--------------------- .nv.shared._Z26computeVarianceRatioSmallHPKdPdii --------------------------
	.section	.nv.shared._Z26computeVarianceRatioSmallHPKdPdii,"aw",@nobits
	.sectionflags	@""
	.align	16
	.zero		1024


//--------------------- .nv.shared._Z22computeVarianceWelfordPKdPddi --------------------------
	.section	.nv.shared._Z22computeVarianceWelfordPKdPddi,"aw",@nobits
	.sectionflags	@""
	.align	16
.nv.shared._Z22computeVarianceWelfordPKdPddi:
	.zero		1280


//--------------------- .nv.shared._Z17computeMeanKernelPKdPdi --------------------------
	.section	.nv.shared._Z17computeMeanKernelPKdPdi,"aw",@nobits
	.sectionflags	@""
	.align	16
.nv.shared._Z17computeMeanKernelPKdPdi:
	.zero		1408


//--------------------- .nv.shared._Z21computeHPeriodReturnsPKdPdii --------------------------
	.section	.nv.shared._Z21computeHPeriodReturnsPKdPdii,"aw",@nobits
	.sectionflags	@""
	.align	16
	.zero		1024


//--------------------- .nv.constant0._ZN3cub18CUB_300001_SM_10006detail11EmptyKernelIvEEvv --------------------------
	.section	.nv.constant0._ZN3cub18CUB_300001_SM_10006detail11EmptyKernelIvEEvv,"a",@progbits
	.sectionflags	@""
	.align	4
.nv.constant0._ZN3cub18CUB_300001_SM_10006detail11EmptyKernelIvEEvv:
	.zero		896


//--------------------- .nv.constant0._Z26computeVarianceRatioSmallHPKdPdii --------------------------
	.section	.nv.constant0._Z26computeVarianceRatioSmallHPKdPdii,"a",@progbits
	.sectionflags	@""
	.align	4
.nv.constant0._Z26computeVarianceRatioSmallHPKdPdii:
	.zero		920


//--------------------- .nv.constant0._Z22computeVarianceWelfordPKdPddi --------------------------
	.section	.nv.constant0._Z22computeVarianceWelfordPKdPddi,"a",@progbits
	.sectionflags	@""
	.align	4
.nv.constant0._Z22computeVarianceWelfordPKdPddi:
	.zero		924


//--------------------- .nv.constant0._Z17computeMeanKernelPKdPdi --------------------------
	.section	.nv.constant0._Z17computeMeanKernelPKdPdi,"a",@progbits
	.sectionflags	@""
	.align	4
.nv.constant0._Z17computeMeanKernelPKdPdi:
	.zero		916


//--------------------- .nv.constant0._Z21computeHPeriodReturnsPKdPdii --------------------------
	.section	.nv.constant0._Z21computeHPeriodReturnsPKdPdii,"a",@progbits
	.sectionflags	@""
	.align	4
.nv.constant0._Z21computeHPeriodReturnsPKdPdii:
	.zero		920


//--------------------- SYMBOLS --------------------------

	.type		.nv.reservedSmem.offset0,@object
	.size		.nv.reservedSmem.offset0,0x4
	.type		.nv.reservedSmem.cap,@object
	.size		.nv.reservedSmem.cap,0x4
